//
// Generated by NVIDIA NVVM Compiler
//
// Compiler Build ID: CL-36424714
// Cuda compilation tools, release 13.0, V13.0.88
// Based on NVVM 20.0.0
//

.version 9.0
.target sm_100
.address_size 64

	// .globl	_Z19mallocTestPerThreadv
.extern .func  (.param .b64 func_retval0) malloc
(
	.param .b64 malloc_param_0
)
;
.extern .func  (.param .b32 func_retval0) vprintf
(
	.param .b64 vprintf_param_0,
	.param .b64 vprintf_param_1
)
;
.extern .func free
(
	.param .b64 free_param_0
)
;
// _ZZ18mallocTestPerBlockvE4data has been demoted
.global .align 8 .b8 dataptr[160];
.global .align 1 .b8 $str[27] = {84, 104, 114, 101, 97, 100, 32, 37, 100, 32, 103, 111, 116, 32, 112, 111, 105, 110, 116, 101, 114, 58, 32, 37, 112, 10};
.global .align 1 .b8 $str$1[2] = {10};
.global .align 1 .b8 $str$2[39] = {66, 108, 111, 99, 107, 32, 37, 100, 44, 32, 84, 104, 114, 101, 97, 100, 32, 37, 100, 58, 32, 102, 105, 110, 97, 108, 32, 118, 97, 108, 117, 101, 32, 61, 32, 37, 100, 10};

.visible .entry _Z19mallocTestPerThreadv()
{
	.local .align 16 .b8 	__local_depot0[16];
	.reg .b64 	%SP;
	.reg .b64 	%SPL;
	.reg .pred 	%p<2>;
	.reg .b16 	%rs<2>;
	.reg .b32 	%r<4>;
	.reg .b64 	%rd<12>;

	mov.u64 	%SPL, __local_depot0;
	cvta.local.u64 	%SP, %SPL;
	mov.b64 	%rd11, 0;
	{ // callseq 0, 0
	.param .b64 param0;
	st.param.b64 	[param0], 123;
	.param .b64 retval0;
	call.uni (retval0), 
	malloc, 
	(
	param0
	);
	ld.param.b64 	%rd5, [retval0];
	} // callseq 0
$L__BB0_1:
	add.s64 	%rd6, %rd5, %rd11;
	mov.b16 	%rs1, 0;
	st.u8 	[%rd6], %rs1;
	add.s64 	%rd3, %rd11, 1;
	setp.lt.u64 	%p1, %rd11, 122;
	mov.u64 	%rd11, %rd3;
	@%p1 bra 	$L__BB0_1;
	add.u64 	%rd7, %SP, 0;
	add.u64 	%rd8, %SPL, 0;
	mov.u32 	%r1, %tid.x;
	st.local.u32 	[%rd8], %r1;
	st.local.u64 	[%rd8+8], %rd5;
	mov.u64 	%rd9, $str;
	cvta.global.u64 	%rd10, %rd9;
	{ // callseq 1, 0
	.param .b64 param0;
	st.param.b64 	[param0], %rd10;
	.param .b64 param1;
	st.param.b64 	[param1], %rd7;
	.param .b32 retval0;
	call.uni (retval0), 
	vprintf, 
	(
	param0, 
	param1
	);
	ld.param.b32 	%r2, [retval0];
	} // callseq 1
	{ // callseq 2, 0
	.param .b64 param0;
	st.param.b64 	[param0], %rd5;
	call.uni 
	free, 
	(
	param0
	);
	} // callseq 2
	ret;

}
	// .globl	_Z18mallocTestPerBlockv
.visible .entry _Z18mallocTestPerBlockv()
{
	.local .align 16 .b8 	__local_depot1[16];
	.reg .b64 	%SP;
	.reg .b64 	%SPL;
	.reg .pred 	%p<6>;
	.reg .b16 	%rs<2>;
	.reg .b32 	%r<92>;
	.reg .b64 	%rd<52>;
	// demoted variable
	.shared .align 8 .u64 _ZZ18mallocTestPerBlockvE4data;
	mov.u64 	%SPL, __local_depot1;
	cvta.local.u64 	%SP, %SPL;
	mov.u32 	%r1, %tid.x;
	setp.ne.s32 	%p1, %r1, 0;
	@%p1 bra 	$L__BB1_3;
	mov.u32 	%r4, %ntid.x;
	shl.b32 	%r5, %r4, 6;
	cvt.u64.u32 	%rd1, %r5;
	{ // callseq 3, 0
	.param .b64 param0;
	st.param.b64 	[param0], %rd1;
	.param .b64 retval0;
	call.uni (retval0), 
	malloc, 
	(
	param0
	);
	ld.param.b64 	%rd20, [retval0];
	} // callseq 3
	st.shared.u64 	[_ZZ18mallocTestPerBlockvE4data], %rd20;
	mov.b64 	%rd50, 0;
$L__BB1_2:
	add.s64 	%rd21, %rd20, %rd50;
	mov.b16 	%rs1, 0;
	st.u8 	[%rd21], %rs1;
	add.s64 	%rd50, %rd50, 1;
	setp.lt.u64 	%p2, %rd50, %rd1;
	@%p2 bra 	$L__BB1_2;
$L__BB1_3:
	bar.sync 	0;
	ld.shared.u64 	%rd5, [_ZZ18mallocTestPerBlockvE4data];
	setp.eq.s64 	%p3, %rd5, 0;
	@%p3 bra 	$L__BB1_8;
	mov.u32 	%r7, %ntid.x;
	shl.b32 	%r8, %r7, 1;
	add.s32 	%r9, %r1, %r8;
	mul.wide.u32 	%rd6, %r9, 4;
	mad.lo.s32 	%r10, %r7, 3, %r1;
	mul.wide.u32 	%rd7, %r10, 4;
	mad.lo.s32 	%r11, %r7, 5, %r1;
	mul.wide.u32 	%rd8, %r11, 4;
	mad.lo.s32 	%r12, %r7, 7, %r1;
	mul.wide.u32 	%rd9, %r12, 4;
	shl.b32 	%r13, %r7, 3;
	add.s32 	%r14, %r1, %r13;
	mul.wide.u32 	%rd10, %r14, 4;
	mad.lo.s32 	%r15, %r7, 9, %r1;
	mul.wide.u32 	%rd11, %r15, 4;
	mad.lo.s32 	%r16, %r7, 10, %r1;
	mul.wide.u32 	%rd12, %r16, 4;
	mad.lo.s32 	%r17, %r7, 11, %r1;
	mul.wide.u32 	%rd13, %r17, 4;
	mad.lo.s32 	%r18, %r7, 13, %r1;
	mul.wide.u32 	%rd14, %r18, 4;
	mad.lo.s32 	%r19, %r7, 14, %r1;
	mul.wide.u32 	%rd15, %r19, 4;
	mad.lo.s32 	%r20, %r7, 15, %r1;
	mul.wide.u32 	%rd16, %r20, 4;
	mov.b32 	%r91, 0;
	add.s32 	%r26, %r1, %r7;
	shl.b32 	%r39, %r7, 2;
	add.s32 	%r40, %r1, %r39;
	mad.lo.s32 	%r49, %r7, 6, %r1;
	mov.u64 	%rd51, %rd5;
$L__BB1_5:
	mul.wide.u32 	%rd22, %r1, 4;
	add.s64 	%rd23, %rd51, %rd22;
	st.u32 	[%rd23], %r1;
	add.u64 	%rd24, %SP, 0;
	add.u64 	%rd25, %SPL, 0;
	st.local.u32 	[%rd25], %r1;
	st.local.u64 	[%rd25+8], %rd5;
	mov.u64 	%rd26, $str;
	cvta.global.u64 	%rd27, %rd26;
	{ // callseq 4, 0
	.param .b64 param0;
	st.param.b64 	[param0], %rd27;
	.param .b64 param1;
	st.param.b64 	[param1], %rd24;
	.param .b32 retval0;
	call.uni (retval0), 
	vprintf, 
	(
	param0, 
	param1
	);
	ld.param.b32 	%r21, [retval0];
	} // callseq 4
	mov.u64 	%rd28, $str$1;
	cvta.global.u64 	%rd29, %rd28;
	{ // callseq 5, 0
	.param .b64 param0;
	st.param.b64 	[param0], %rd29;
	.param .b64 param1;
	st.param.b64 	[param1], 0;
	.param .b32 retval0;
	call.uni (retval0), 
	vprintf, 
	(
	param0, 
	param1
	);
	ld.param.b32 	%r23, [retval0];
	} // callseq 5
	mul.wide.u32 	%rd30, %r26, 4;
	add.s64 	%rd31, %rd51, %rd30;
	st.u32 	[%rd31], %r1;
	st.local.u32 	[%rd25], %r1;
	st.local.u64 	[%rd25+8], %rd5;
	{ // callseq 6, 0
	.param .b64 param0;
	st.param.b64 	[param0], %rd27;
	.param .b64 param1;
	st.param.b64 	[param1], %rd24;
	.param .b32 retval0;
	call.uni (retval0), 
	vprintf, 
	(
	param0, 
	param1
	);
	ld.param.b32 	%r27, [retval0];
	} // callseq 6
	{ // callseq 7, 0
	.param .b64 param0;
	st.param.b64 	[param0], %rd29;
	.param .b64 param1;
	st.param.b64 	[param1], 0;
	.param .b32 retval0;
	call.uni (retval0), 
	vprintf, 
	(
	param0, 
	param1
	);
	ld.param.b32 	%r29, [retval0];
	} // callseq 7
	add.s64 	%rd32, %rd51, %rd6;
	st.u32 	[%rd32], %r1;
	st.local.u32 	[%rd25], %r1;
	st.local.u64 	[%rd25+8], %rd5;
	{ // callseq 8, 0
	.param .b64 param0;
	st.param.b64 	[param0], %rd27;
	.param .b64 param1;
	st.param.b64 	[param1], %rd24;
	.param .b32 retval0;
	call.uni (retval0), 
	vprintf, 
	(
	param0, 
	param1
	);
	ld.param.b32 	%r31, [retval0];
	} // callseq 8
	{ // callseq 9, 0
	.param .b64 param0;
	st.param.b64 	[param0], %rd29;
	.param .b64 param1;
	st.param.b64 	[param1], 0;
	.param .b32 retval0;
	call.uni (retval0), 
	vprintf, 
	(
	param0, 
	param1
	);
	ld.param.b32 	%r33, [retval0];
	} // callseq 9
	add.s64 	%rd33, %rd51, %rd7;
	st.u32 	[%rd33], %r1;
	st.local.u32 	[%rd25], %r1;
	st.local.u64 	[%rd25+8], %rd5;
	{ // callseq 10, 0
	.param .b64 param0;
	st.param.b64 	[param0], %rd27;
	.param .b64 param1;
	st.param.b64 	[param1], %rd24;
	.param .b32 retval0;
	call.uni (retval0), 
	vprintf, 
	(
	param0, 
	param1
	);
	ld.param.b32 	%r35, [retval0];
	} // callseq 10
	{ // callseq 11, 0
	.param .b64 param0;
	st.param.b64 	[param0], %rd29;
	.param .b64 param1;
	st.param.b64 	[param1], 0;
	.param .b32 retval0;
	call.uni (retval0), 
	vprintf, 
	(
	param0, 
	param1
	);
	ld.param.b32 	%r37, [retval0];
	} // callseq 11
	mul.wide.u32 	%rd34, %r40, 4;
	add.s64 	%rd35, %rd51, %rd34;
	st.u32 	[%rd35], %r1;
	st.local.u32 	[%rd25], %r1;
	st.local.u64 	[%rd25+8], %rd5;
	{ // callseq 12, 0
	.param .b64 param0;
	st.param.b64 	[param0], %rd27;
	.param .b64 param1;
	st.param.b64 	[param1], %rd24;
	.param .b32 retval0;
	call.uni (retval0), 
	vprintf, 
	(
	param0, 
	param1
	);
	ld.param.b32 	%r41, [retval0];
	} // callseq 12
	{ // callseq 13, 0
	.param .b64 param0;
	st.param.b64 	[param0], %rd29;
	.param .b64 param1;
	st.param.b64 	[param1], 0;
	.param .b32 retval0;
	call.uni (retval0), 
	vprintf, 
	(
	param0, 
	param1
	);
	ld.param.b32 	%r43, [retval0];
	} // callseq 13
	add.s64 	%rd36, %rd51, %rd8;
	st.u32 	[%rd36], %r1;
	st.local.u32 	[%rd25], %r1;
	st.local.u64 	[%rd25+8], %rd5;
	{ // callseq 14, 0
	.param .b64 param0;
	st.param.b64 	[param0], %rd27;
	.param .b64 param1;
	st.param.b64 	[param1], %rd24;
	.param .b32 retval0;
	call.uni (retval0), 
	vprintf, 
	(
	param0, 
	param1
	);
	ld.param.b32 	%r45, [retval0];
	} // callseq 14
	{ // callseq 15, 0
	.param .b64 param0;
	st.param.b64 	[param0], %rd29;
	.param .b64 param1;
	st.param.b64 	[param1], 0;
	.param .b32 retval0;
	call.uni (retval0), 
	vprintf, 
	(
	param0, 
	param1
	);
	ld.param.b32 	%r47, [retval0];
	} // callseq 15
	mul.wide.u32 	%rd37, %r49, 4;
	add.s64 	%rd38, %rd51, %rd37;
	st.u32 	[%rd38], %r1;
	st.local.u32 	[%rd25], %r1;
	st.local.u64 	[%rd25+8], %rd5;
	{ // callseq 16, 0
	.param .b64 param0;
	st.param.b64 	[param0], %rd27;
	.param .b64 param1;
	st.param.b64 	[param1], %rd24;
	.param .b32 retval0;
	call.uni (retval0), 
	vprintf, 
	(
	param0, 
	param1
	);
	ld.param.b32 	%r50, [retval0];
	} // callseq 16
	{ // callseq 17, 0
	.param .b64 param0;
	st.param.b64 	[param0], %rd29;
	.param .b64 param1;
	st.param.b64 	[param1], 0;
	.param .b32 retval0;
	call.uni (retval0), 
	vprintf, 
	(
	param0, 
	param1
	);
	ld.param.b32 	%r52, [retval0];
	} // callseq 17
	add.s64 	%rd39, %rd51, %rd9;
	st.u32 	[%rd39], %r1;
	st.local.u32 	[%rd25], %r1;
	st.local.u64 	[%rd25+8], %rd5;
	{ // callseq 18, 0
	.param .b64 param0;
	st.param.b64 	[param0], %rd27;
	.param .b64 param1;
	st.param.b64 	[param1], %rd24;
	.param .b32 retval0;
	call.uni (retval0), 
	vprintf, 
	(
	param0, 
	param1
	);
	ld.param.b32 	%r54, [retval0];
	} // callseq 18
	{ // callseq 19, 0
	.param .b64 param0;
	st.param.b64 	[param0], %rd29;
	.param .b64 param1;
	st.param.b64 	[param1], 0;
	.param .b32 retval0;
	call.uni (retval0), 
	vprintf, 
	(
	param0, 
	param1
	);
	ld.param.b32 	%r56, [retval0];
	} // callseq 19
	add.s64 	%rd40, %rd51, %rd10;
	st.u32 	[%rd40], %r1;
	st.local.u32 	[%rd25], %r1;
	st.local.u64 	[%rd25+8], %rd5;
	{ // callseq 20, 0
	.param .b64 param0;
	st.param.b64 	[param0], %rd27;
	.param .b64 param1;
	st.param.b64 	[param1], %rd24;
	.param .b32 retval0;
	call.uni (retval0), 
	vprintf, 
	(
	param0, 
	param1
	);
	ld.param.b32 	%r58, [retval0];
	} // callseq 20
	{ // callseq 21, 0
	.param .b64 param0;
	st.param.b64 	[param0], %rd29;
	.param .b64 param1;
	st.param.b64 	[param1], 0;
	.param .b32 retval0;
	call.uni (retval0), 
	vprintf, 
	(
	param0, 
	param1
	);
	ld.param.b32 	%r60, [retval0];
	} // callseq 21
	add.s64 	%rd41, %rd51, %rd11;
	st.u32 	[%rd41], %r1;
	st.local.u32 	[%rd25], %r1;
	st.local.u64 	[%rd25+8], %rd5;
	{ // callseq 22, 0
	.param .b64 param0;
	st.param.b64 	[param0], %rd27;
	.param .b64 param1;
	st.param.b64 	[param1], %rd24;
	.param .b32 retval0;
	call.uni (retval0), 
	vprintf, 
	(
	param0, 
	param1
	);
	ld.param.b32 	%r62, [retval0];
	} // callseq 22
	{ // callseq 23, 0
	.param .b64 param0;
	st.param.b64 	[param0], %rd29;
	.param .b64 param1;
	st.param.b64 	[param1], 0;
	.param .b32 retval0;
	call.uni (retval0), 
	vprintf, 
	(
	param0, 
	param1
	);
	ld.param.b32 	%r64, [retval0];
	} // callseq 23
	add.s64 	%rd42, %rd51, %rd12;
	st.u32 	[%rd42], %r1;
	st.local.u32 	[%rd25], %r1;
	st.local.u64 	[%rd25+8], %rd5;
	{ // callseq 24, 0
	.param .b64 param0;
	st.param.b64 	[param0], %rd27;
	.param .b64 param1;
	st.param.b64 	[param1], %rd24;
	.param .b32 retval0;
	call.uni (retval0), 
	vprintf, 
	(
	param0, 
	param1
	);
	ld.param.b32 	%r66, [retval0];
	} // callseq 24
	{ // callseq 25, 0
	.param .b64 param0;
	st.param.b64 	[param0], %rd29;
	.param .b64 param1;
	st.param.b64 	[param1], 0;
	.param .b32 retval0;
	call.uni (retval0), 
	vprintf, 
	(
	param0, 
	param1
	);
	ld.param.b32 	%r68, [retval0];
	} // callseq 25
	add.s64 	%rd43, %rd51, %rd13;
	st.u32 	[%rd43], %r1;
	st.local.u32 	[%rd25], %r1;
	st.local.u64 	[%rd25+8], %rd5;
	{ // callseq 26, 0
	.param .b64 param0;
	st.param.b64 	[param0], %rd27;
	.param .b64 param1;
	st.param.b64 	[param1], %rd24;
	.param .b32 retval0;
	call.uni (retval0), 
	vprintf, 
	(
	param0, 
	param1
	);
	ld.param.b32 	%r70, [retval0];
	} // callseq 26
	{ // callseq 27, 0
	.param .b64 param0;
	st.param.b64 	[param0], %rd29;
	.param .b64 param1;
	st.param.b64 	[param1], 0;
	.param .b32 retval0;
	call.uni (retval0), 
	vprintf, 
	(
	param0, 
	param1
	);
	ld.param.b32 	%r72, [retval0];
	} // callseq 27
	mad.lo.s32 	%r74, %r7, 12, %r1;
	mul.wide.u32 	%rd44, %r74, 4;
	add.s64 	%rd45, %rd51, %rd44;
	st.u32 	[%rd45], %r1;
	st.local.u32 	[%rd25], %r1;
	st.local.u64 	[%rd25+8], %rd5;
	{ // callseq 28, 0
	.param .b64 param0;
	st.param.b64 	[param0], %rd27;
	.param .b64 param1;
	st.param.b64 	[param1], %rd24;
	.param .b32 retval0;
	call.uni (retval0), 
	vprintf, 
	(
	param0, 
	param1
	);
	ld.param.b32 	%r75, [retval0];
	} // callseq 28
	{ // callseq 29, 0
	.param .b64 param0;
	st.param.b64 	[param0], %rd29;
	.param .b64 param1;
	st.param.b64 	[param1], 0;
	.param .b32 retval0;
	call.uni (retval0), 
	vprintf, 
	(
	param0, 
	param1
	);
	ld.param.b32 	%r77, [retval0];
	} // callseq 29
	add.s64 	%rd46, %rd51, %rd14;
	st.u32 	[%rd46], %r1;
	st.local.u32 	[%rd25], %r1;
	st.local.u64 	[%rd25+8], %rd5;
	{ // callseq 30, 0
	.param .b64 param0;
	st.param.b64 	[param0], %rd27;
	.param .b64 param1;
	st.param.b64 	[param1], %rd24;
	.param .b32 retval0;
	call.uni (retval0), 
	vprintf, 
	(
	param0, 
	param1
	);
	ld.param.b32 	%r79, [retval0];
	} // callseq 30
	{ // callseq 31, 0
	.param .b64 param0;
	st.param.b64 	[param0], %rd29;
	.param .b64 param1;
	st.param.b64 	[param1], 0;
	.param .b32 retval0;
	call.uni (retval0), 
	vprintf, 
	(
	param0, 
	param1
	);
	ld.param.b32 	%r81, [retval0];
	} // callseq 31
	add.s64 	%rd47, %rd51, %rd15;
	st.u32 	[%rd47], %r1;
	st.local.u32 	[%rd25], %r1;
	st.local.u64 	[%rd25+8], %rd5;
	{ // callseq 32, 0
	.param .b64 param0;
	st.param.b64 	[param0], %rd27;
	.param .b64 param1;
	st.param.b64 	[param1], %rd24;
	.param .b32 retval0;
	call.uni (retval0), 
	vprintf, 
	(
	param0, 
	param1
	);
	ld.param.b32 	%r83, [retval0];
	} // callseq 32
	{ // callseq 33, 0
	.param .b64 param0;
	st.param.b64 	[param0], %rd29;
	.param .b64 param1;
	st.param.b64 	[param1], 0;
	.param .b32 retval0;
	call.uni (retval0), 
	vprintf, 
	(
	param0, 
	param1
	);
	ld.param.b32 	%r85, [retval0];
	} // callseq 33
	add.s64 	%rd48, %rd51, %rd16;
	st.u32 	[%rd48], %r1;
	st.local.u32 	[%rd25], %r1;
	st.local.u64 	[%rd25+8], %rd5;
	{ // callseq 34, 0
	.param .b64 param0;
	st.param.b64 	[param0], %rd27;
	.param .b64 param1;
	st.param.b64 	[param1], %rd24;
	.param .b32 retval0;
	call.uni (retval0), 
	vprintf, 
	(
	param0, 
	param1
	);
	ld.param.b32 	%r87, [retval0];
	} // callseq 34
	{ // callseq 35, 0
	.param .b64 param0;
	st.param.b64 	[param0], %rd29;
	.param .b64 param1;
	st.param.b64 	[param1], 0;
	.param .b32 retval0;
	call.uni (retval0), 
	vprintf, 
	(
	param0, 
	param1
	);
	ld.param.b32 	%r89, [retval0];
	} // callseq 35
	add.s32 	%r91, %r91, 16;
	mul.wide.u32 	%rd49, %r7, 64;
	add.s64 	%rd51, %rd51, %rd49;
	setp.ne.s32 	%p4, %r91, 64;
	@%p4 bra 	$L__BB1_5;
	setp.ne.s32 	%p5, %r1, 0;
	bar.sync 	0;
	@%p5 bra 	$L__BB1_8;
	{ // callseq 36, 0
	.param .b64 param0;
	st.param.b64 	[param0], %rd5;
	call.uni 
	free, 
	(
	param0
	);
	} // callseq 36
$L__BB1_8:
	ret;

}
	// .globl	_Z8allocmemv
.visible .entry _Z8allocmemv()
{
	.reg .pred 	%p<3>;
	.reg .b32 	%r<7>;
	.reg .b64 	%rd<13>;

	mov.u32 	%r1, %tid.x;
	setp.ne.s32 	%p1, %r1, 0;
	@%p1 bra 	$L__BB2_2;
	mov.u32 	%r2, %ntid.x;
	shl.b32 	%r3, %r2, 2;
	cvt.u64.u32 	%rd2, %r3;
	{ // callseq 37, 0
	.param .b64 param0;
	st.param.b64 	[param0], %rd2;
	.param .b64 retval0;
	call.uni (retval0), 
	malloc, 
	(
	param0
	);
	ld.param.b64 	%rd3, [retval0];
	} // callseq 37
	mov.u32 	%r4, %ctaid.x;
	mul.wide.u32 	%rd5, %r4, 8;
	mov.u64 	%rd6, dataptr;
	add.s64 	%rd7, %rd6, %rd5;
	st.global.u64 	[%rd7], %rd3;
$L__BB2_2:
	bar.sync 	0;
	mov.u32 	%r5, %ctaid.x;
	mul.wide.u32 	%rd8, %r5, 8;
	mov.u64 	%rd9, dataptr;
	add.s64 	%rd10, %rd9, %rd8;
	ld.global.u64 	%rd1, [%rd10];
	setp.eq.s64 	%p2, %rd1, 0;
	@%p2 bra 	$L__BB2_4;
	mul.wide.u32 	%rd11, %r1, 4;
	add.s64 	%rd12, %rd1, %rd11;
	mov.b32 	%r6, 0;
	st.u32 	[%rd12], %r6;
$L__BB2_4:
	ret;

}
	// .globl	_Z6usememv
.visible .entry _Z6usememv()
{
	.reg .pred 	%p<2>;
	.reg .b32 	%r<5>;
	.reg .b64 	%rd<8>;

	mov.u32 	%r1, %ctaid.x;
	mul.wide.u32 	%rd2, %r1, 8;
	mov.u64 	%rd3, dataptr;
	add.s64 	%rd4, %rd3, %rd2;
	ld.global.u64 	%rd1, [%rd4];
	setp.eq.s64 	%p1, %rd1, 0;
	@%p1 bra 	$L__BB3_2;
	cvta.to.global.u64 	%rd5, %rd1;
	mov.u32 	%r2, %tid.x;
	mul.wide.u32 	%rd6, %r2, 4;
	add.s64 	%rd7, %rd5, %rd6;
	ld.global.u32 	%r3, [%rd7];
	add.s32 	%r4, %r3, %r2;
	st.global.u32 	[%rd7], %r4;
$L__BB3_2:
	ret;

}
	// .globl	_Z7freememv
.visible .entry _Z7freememv()
{
	.local .align 8 .b8 	__local_depot4[16];
	.reg .b64 	%SP;
	.reg .b64 	%SPL;
	.reg .pred 	%p<3>;
	.reg .b32 	%r<7>;
	.reg .b64 	%rd<11>;

	mov.u64 	%SPL, __local_depot4;
	cvta.local.u64 	%SP, %SPL;
	mov.u32 	%r1, %ctaid.x;
	mul.wide.u32 	%rd2, %r1, 8;
	mov.u64 	%rd3, dataptr;
	add.s64 	%rd4, %rd3, %rd2;
	ld.global.u64 	%rd1, [%rd4];
	setp.eq.s64 	%p1, %rd1, 0;
	@%p1 bra 	$L__BB4_2;
	add.u64 	%rd5, %SP, 0;
	add.u64 	%rd6, %SPL, 0;
	mov.u32 	%r2, %tid.x;
	mul.wide.u32 	%rd7, %r2, 4;
	add.s64 	%rd8, %rd1, %rd7;
	ld.u32 	%r3, [%rd8];
	st.local.v2.u32 	[%rd6], {%r1, %r2};
	st.local.u32 	[%rd6+8], %r3;
	mov.u64 	%rd9, $str$2;
	cvta.global.u64 	%rd10, %rd9;
	{ // callseq 38, 0
	.param .b64 param0;
	st.param.b64 	[param0], %rd10;
	.param .b64 param1;
	st.param.b64 	[param1], %rd5;
	.param .b32 retval0;
	call.uni (retval0), 
	vprintf, 
	(
	param0, 
	param1
	);
	ld.param.b32 	%r4, [retval0];
	} // callseq 38
$L__BB4_2:
	mov.u32 	%r6, %tid.x;
	setp.ne.s32 	%p2, %r6, 0;
	@%p2 bra 	$L__BB4_4;
	{ // callseq 39, 0
	.param .b64 param0;
	st.param.b64 	[param0], %rd1;
	call.uni 
	free, 
	(
	param0
	);
	} // callseq 39
$L__BB4_4:
	ret;

}


// ===== COMPILED SASS (sm_100) =====

	.target	sm_100

	.elftype	@"ET_EXEC"


//--------------------- .note.nv.tkinfo           --------------------------
	.section	.note.nv.tkinfo,"",@"SHT_NOTE"
	.sectionflags	@"SHF_NOTE_NV_TKINFO"
	.tkinfo
        /*0018*/ 	.word	0x00000002
        /*0030*/ 	.string	""
        /*0030*/ 	.string	"ptxas"
        /*0030*/ 	.string	"Cuda compilation tools, release 13.0, V13.0.88"
        /*0030*/ 	.string	"Build cuda_13.0.r13.0/compiler.36424714_0"
        /*0030*/ 	.string	"-arch sm_100 -m 64 "



//--------------------- .note.nv.cuinfo           --------------------------
	.section	.note.nv.cuinfo,"",@"SHT_NOTE"
	.sectionflags	@"SHF_NOTE_NV_CUINFO"
        /*0018*/ 	.short	0x0002
        /*001a*/ 	.short	0x0064
        /*001c*/ 	.short	0x0082
	.zero		2


//--------------------- .nv.info                  --------------------------
	.section	.nv.info,"",@"SHT_CUDA_INFO"
	.align	4


	//----- nvinfo : EIATTR_REGCOUNT
	.align		4
        /*0000*/ 	.byte	0x04, 0x2f
        /*0002*/ 	.short	(.L_5 - .L_4)
	.align		4
.L_4:
        /*0004*/ 	.word	index@(_Z19mallocTestPerThreadv)
        /*0008*/ 	.word	0x0000001a


	//----- nvinfo : EIATTR_FRAME_SIZE
	.align		4
.L_5:
        /*000c*/ 	.byte	0x04, 0x11
        /*000e*/ 	.short	(.L_7 - .L_6)
	.align		4
.L_6:
        /*0010*/ 	.word	index@(_Z19mallocTestPerThreadv)
        /*0014*/ 	.word	0x00000010


	//----- nvinfo : EIATTR_REGCOUNT
	.align		4
.L_7:
        /*0018*/ 	.byte	0x04, 0x2f
        /*001a*/ 	.short	(.L_9 - .L_8)
	.align		4
.L_8:
        /*001c*/ 	.word	index@(_Z18mallocTestPerBlockv)
        /*0020*/ 	.word	0x0000001e


	//----- nvinfo : EIATTR_FRAME_SIZE
	.align		4
.L_9:
        /*0024*/ 	.byte	0x04, 0x11
        /*0026*/ 	.short	(.L_11 - .L_10)
	.align		4
.L_10:
        /*0028*/ 	.word	index@(_Z18mallocTestPerBlockv)
        /*002c*/ 	.word	0x00000010


	//----- nvinfo : EIATTR_REGCOUNT
	.align		4
.L_11:
        /*0030*/ 	.byte	0x04, 0x2f
        /*0032*/ 	.short	(.L_13 - .L_12)
	.align		4
.L_12:
        /*0034*/ 	.word	index@(_Z8allocmemv)
        /*0038*/ 	.word	0x00000018


	//----- nvinfo : EIATTR_FRAME_SIZE
	.align		4
.L_13:
        /*003c*/ 	.byte	0x04, 0x11
        /*003e*/ 	.short	(.L_15 - .L_14)
	.align		4
.L_14:
        /*0040*/ 	.word	index@(_Z8allocmemv)
        /*0044*/ 	.word	0x00000000


	//----- nvinfo : EIATTR_REGCOUNT
	.align		4
.L_15:
        /*0048*/ 	.byte	0x04, 0x2f
        /*004a*/ 	.short	(.L_17 - .L_16)
	.align		4
.L_16:
        /*004c*/ 	.word	index@(_Z6usememv)
        /*0050*/ 	.word	0x00000008


	//----- nvinfo : EIATTR_FRAME_SIZE
	.align		4
.L_17:
        /*0054*/ 	.byte	0x04, 0x11
        /*0056*/ 	.short	(.L_19 - .L_18)
	.align		4
.L_18:
        /*0058*/ 	.word	index@(_Z6usememv)
        /*005c*/ 	.word	0x00000000


	//----- nvinfo : EIATTR_REGCOUNT
	.align		4
.L_19:
        /*0060*/ 	.byte	0x04, 0x2f
        /*0062*/ 	.short	(.L_21 - .L_20)
	.align		4
.L_20:
        /*0064*/ 	.word	index@(_Z7freememv)
        /*0068*/ 	.word	0x00000018


	//----- nvinfo : EIATTR_FRAME_SIZE
	.align		4
.L_21:
        /*006c*/ 	.byte	0x04, 0x11
        /*006e*/ 	.short	(.L_23 - .L_22)
	.align		4
.L_22:
        /*0070*/ 	.word	index@(_Z7freememv)
        /*0074*/ 	.word	0x00000010


	//----- nvinfo : EIATTR_MIN_STACK_SIZE
	.align		4
.L_23:
        /*0078*/ 	.byte	0x04, 0x12
        /*007a*/ 	.short	(.L_25 - .L_24)
	.align		4
.L_24:
        /*007c*/ 	.word	index@(_Z7freememv)
        /*0080*/ 	.word	0x00000010


	//----- nvinfo : EIATTR_MIN_STACK_SIZE
	.align		4
.L_25:
        /*0084*/ 	.byte	0x04, 0x12
        /*0086*/ 	.short	(.L_27 - .L_26)
	.align		4
.L_26:
        /*0088*/ 	.word	index@(_Z6usememv)
        /*008c*/ 	.word	0x00000000


	//----- nvinfo : EIATTR_MIN_STACK_SIZE
	.align		4
.L_27:
        /*0090*/ 	.byte	0x04, 0x12
        /*0092*/ 	.short	(.L_29 - .L_28)
	.align		4
.L_28:
        /*0094*/ 	.word	index@(_Z8allocmemv)
        /*0098*/ 	.word	0x00000000


	//----- nvinfo : EIATTR_MIN_STACK_SIZE
	.align		4
.L_29:
        /*009c*/ 	.byte	0x04, 0x12
        /*009e*/ 	.short	(.L_31 - .L_30)
	.align		4
.L_30:
        /*00a0*/ 	.word	index@(_Z18mallocTestPerBlockv)
        /*00a4*/ 	.word	0x00000010


	//----- nvinfo : EIATTR_MIN_STACK_SIZE
	.align		4
.L_31:
        /*00a8*/ 	.byte	0x04, 0x12
        /*00aa*/ 	.short	(.L_33 - .L_32)
	.align		4
.L_32:
        /*00ac*/ 	.word	index@(_Z19mallocTestPerThreadv)
        /*00b0*/ 	.word	0x00000010
.L_33:


//--------------------- .nv.compat                --------------------------
	.section	.nv.compat,"",@"SHT_CUDA_COMPAT_INFO"
	.align	4
        /*0000*/ 	.byte	0x02, 0x09, 0x00, 0x00, 0x02, 0x02, 0x01, 0x00, 0x02, 0x05, 0x05, 0x00, 0x03, 0x07, 0x01, 0x01
        /*0010*/ 	.byte	0x02, 0x03, 0x00, 0x00, 0x02, 0x06, 0x01, 0x00, 0x04, 0x0b, 0x08, 0x00, 0x09, 0x00, 0x00, 0x00
        /*0020*/ 	.byte	0x00, 0x00, 0x00, 0x00


//--------------------- .nv.info._Z7freememv      --------------------------
	.section	.nv.info._Z7freememv,"",@"SHT_CUDA_INFO"
	.sectionflags	@""
	.align	4


	//----- nvinfo : EIATTR_CUDA_API_VERSION
	.align		4
        /*0000*/ 	.byte	0x04, 0x37
        /*0002*/ 	.short	(.L_35 - .L_34)
.L_34:
        /*0004*/ 	.word	0x00000082


	//----- nvinfo : EIATTR_SPARSE_MMA_MASK
	.align		4
.L_35:
        /*0008*/ 	.byte	0x03, 0x50
        /*000a*/ 	.short	0x0000


	//----- nvinfo : EIATTR_MAXREG_COUNT
	.align		4
        /*000c*/ 	.byte	0x03, 0x1b
        /*000e*/ 	.short	0x00ff


	//----- nvinfo : EIATTR_EXTERNS
	.align		4
        /*0010*/ 	.byte	0x04, 0x0f
        /*0012*/ 	.short	(.L_37 - .L_36)


	//   ....[0]....
	.align		4
.L_36:
        /*0014*/ 	.word	index@(vprintf)


	//   ....[1]....
	.align		4
        /*0018*/ 	.word	index@(free)


	//----- nvinfo : EIATTR_MERCURY_ISA_VERSION
	.align		4
.L_37:
        /*001c*/ 	.byte	0x03, 0x5f
        /*001e*/ 	.short	0x0101


	//----- nvinfo : EIATTR_VRC_CTA_INIT_COUNT
	.align		4
        /*0020*/ 	.byte	0x02, 0x4a
	.zero		1
	.zero		1


	//----- nvinfo : EIATTR_SYSCALL_OFFSETS
	.align		4
        /*0024*/ 	.byte	0x04, 0x46
        /*0026*/ 	.short	(.L_39 - .L_38)


	//   ....[0]....
.L_38:
        /*0028*/ 	.word	0x00000190


	//   ....[1]....
        /*002c*/ 	.word	0x00000220


	//----- nvinfo : EIATTR_EXIT_INSTR_OFFSETS
	.align		4
.L_39:
        /*0030*/ 	.byte	0x04, 0x1c
        /*0032*/ 	.short	(.L_41 - .L_40)


	//   ....[0]....
.L_40:
        /*0034*/ 	.word	0x000001c0


	//   ....[1]....
        /*0038*/ 	.word	0x00000230


	//----- nvinfo : EIATTR_CRS_STACK_SIZE
	.align		4
.L_41:
        /*003c*/ 	.byte	0x04, 0x1e
        /*003e*/ 	.short	(.L_43 - .L_42)
.L_42:
        /*0040*/ 	.word	0x00000000


	//----- nvinfo : EIATTR_SW_WAR
	.align		4
.L_43:
        /*0044*/ 	.byte	0x04, 0x36
        /*0046*/ 	.short	(.L_45 - .L_44)
.L_44:
        /*0048*/ 	.word	0x00000008
.L_45:


//--------------------- .nv.info._Z6usememv       --------------------------
	.section	.nv.info._Z6usememv,"",@"SHT_CUDA_INFO"
	.sectionflags	@""
	.align	4


	//----- nvinfo : EIATTR_CUDA_API_VERSION
	.align		4
        /*0000*/ 	.byte	0x04, 0x37
        /*0002*/ 	.short	(.L_47 - .L_46)
.L_46:
        /*0004*/ 	.word	0x00000082


	//----- nvinfo : EIATTR_SPARSE_MMA_MASK
	.align		4
.L_47:
        /*0008*/ 	.byte	0x03, 0x50
        /*000a*/ 	.short	0x0000


	//----- nvinfo : EIATTR_MAXREG_COUNT
	.align		4
        /*000c*/ 	.byte	0x03, 0x1b
        /*000e*/ 	.short	0x00ff


	//----- nvinfo : EIATTR_MERCURY_ISA_VERSION
	.align		4
        /*0010*/ 	.byte	0x03, 0x5f
        /*0012*/ 	.short	0x0101


	//----- nvinfo : EIATTR_VRC_CTA_INIT_COUNT
	.align		4
        /*0014*/ 	.byte	0x02, 0x4a
	.zero		1
	.zero		1


	//----- nvinfo : EIATTR_EXIT_INSTR_OFFSETS
	.align		4
        /*0018*/ 	.byte	0x04, 0x1c
        /*001a*/ 	.short	(.L_49 - .L_48)


	//   ....[0]....
.L_48:
        /*001c*/ 	.word	0x00000080


	//   ....[1]....
        /*0020*/ 	.word	0x000000e0


	//----- nvinfo : EIATTR_SW_WAR
	.align		4
.L_49:
        /*0024*/ 	.byte	0x04, 0x36
        /*0026*/ 	.short	(.L_51 - .L_50)
.L_50:
        /*0028*/ 	.word	0x00000008
.L_51:


//--------------------- .nv.info._Z8allocmemv     --------------------------
	.section	.nv.info._Z8allocmemv,"",@"SHT_CUDA_INFO"
	.sectionflags	@""
	.align	4


	//----- nvinfo : EIATTR_CUDA_API_VERSION
	.align		4
        /*0000*/ 	.byte	0x04, 0x37
        /*0002*/ 	.short	(.L_53 - .L_52)
.L_52:
        /*0004*/ 	.word	0x00000082


	//----- nvinfo : EIATTR_SPARSE_MMA_MASK
	.align		4
.L_53:
        /*0008*/ 	.byte	0x03, 0x50
        /*000a*/ 	.short	0x0000


	//----- nvinfo : EIATTR_MAXREG_COUNT
	.align		4
        /*000c*/ 	.byte	0x03, 0x1b
        /*000e*/ 	.short	0x00ff


	//----- nvinfo : EIATTR_NUM_BARRIERS
	.align		4
        /*0010*/ 	.byte	0x02, 0x4c
        /*0012*/ 	.byte	0x01
	.zero		1


	//----- nvinfo : EIATTR_EXTERNS
	.align		4
        /*0014*/ 	.byte	0x04, 0x0f
        /*0016*/ 	.short	(.L_55 - .L_54)


	//   ....[0]....
	.align		4
.L_54:
        /*0018*/ 	.word	index@(malloc)


	//----- nvinfo : EIATTR_MERCURY_ISA_VERSION
	.align		4
.L_55:
        /*001c*/ 	.byte	0x03, 0x5f
        /*001e*/ 	.short	0x0101


	//----- nvinfo : EIATTR_VRC_CTA_INIT_COUNT
	.align		4
        /*0020*/ 	.byte	0x02, 0x4a
	.zero		1
	.zero		1


	//----- nvinfo : EIATTR_SYSCALL_OFFSETS
	.align		4
        /*0024*/ 	.byte	0x04, 0x46
        /*0026*/ 	.short	(.L_57 - .L_56)


	//   ....[0]....
.L_56:
        /*0028*/ 	.word	0x000000c0


	//----- nvinfo : EIATTR_EXIT_INSTR_OFFSETS
	.align		4
.L_57:
        /*002c*/ 	.byte	0x04, 0x1c
        /*002e*/ 	.short	(.L_59 - .L_58)


	//   ....[0]....
.L_58:
        /*0030*/ 	.word	0x00000190


	//   ....[1]....
        /*0034*/ 	.word	0x000001c0


	//----- nvinfo : EIATTR_CRS_STACK_SIZE
	.align		4
.L_59:
        /*0038*/ 	.byte	0x04, 0x1e
        /*003a*/ 	.short	(.L_61 - .L_60)
.L_60:
        /*003c*/ 	.word	0x00000000


	//----- nvinfo : EIATTR_SW_WAR
	.align		4
.L_61:
        /*0040*/ 	.byte	0x04, 0x36
        /*0042*/ 	.short	(.L_63 - .L_62)
.L_62:
        /*0044*/ 	.word	0x00000008
.L_63:


//--------------------- .nv.info._Z18mallocTestPerBlockv --------------------------
	.section	.nv.info._Z18mallocTestPerBlockv,"",@"SHT_CUDA_INFO"
	.sectionflags	@""
	.align	4


	//----- nvinfo : EIATTR_CUDA_API_VERSION
	.align		4
        /*0000*/ 	.byte	0x04, 0x37
        /*0002*/ 	.short	(.L_65 - .L_64)
.L_64:
        /*0004*/ 	.word	0x00000082


	//----- nvinfo : EIATTR_SPARSE_MMA_MASK
	.align		4
.L_65:
        /*0008*/ 	.byte	0x03, 0x50
        /*000a*/ 	.short	0x0000


	//----- nvinfo : EIATTR_MAXREG_COUNT
	.align		4
        /*000c*/ 	.byte	0x03, 0x1b
        /*000e*/ 	.short	0x00ff


	//----- nvinfo : EIATTR_NUM_BARRIERS
	.align		4
        /*0010*/ 	.byte	0x02, 0x4c
        /*0012*/ 	.byte	0x01
	.zero		1


	//----- nvinfo : EIATTR_EXTERNS
	.align		4
        /*0014*/ 	.byte	0x04, 0x0f
        /*0016*/ 	.short	(.L_67 - .L_66)


	//   ....[0]....
	.align		4
.L_66:
        /*0018*/ 	.word	index@(malloc)


	//   ....[1]....
	.align		4
        /*001c*/ 	.word	index@(vprintf)


	//   ....[2]....
	.align		4
        /*0020*/ 	.word	index@(free)


	//----- nvinfo : EIATTR_MERCURY_ISA_VERSION
	.align		4
.L_67:
        /*0024*/ 	.byte	0x03, 0x5f
        /*0026*/ 	.short	0x0101


	//----- nvinfo : EIATTR_VRC_CTA_INIT_COUNT
	.align		4
        /*0028*/ 	.byte	0x02, 0x4a
	.zero		1
	.zero		1


	//----- nvinfo : EIATTR_SYSCALL_OFFSETS
	.align		4
        /*002c*/ 	.byte	0x04, 0x46
        /*002e*/ 	.short	(.L_69 - .L_68)


	//   ....[0]....
.L_68:
        /*0030*/ 	.word	0x00000110


	//   ....[1]....
        /*0034*/ 	.word	0x00000670


	//   ....[2]....
        /*0038*/ 	.word	0x000006e0


	//   ....[3]....
        /*003c*/ 	.word	0x000007b0


	//   ....[4]....
        /*0040*/ 	.word	0x00000820


	//   ....[5]....
        /*0044*/ 	.word	0x000008f0


	//   ....[6]....
        /*0048*/ 	.word	0x00000960


	//   ....[7]....
        /*004c*/ 	.word	0x00000a30


	//   ....[8]....
        /*0050*/ 	.word	0x00000aa0


	//   ....[9]....
        /*0054*/ 	.word	0x00000b70


	//   ....[10]....
        /*0058*/ 	.word	0x00000be0


	//   ....[11]....
        /*005c*/ 	.word	0x00000cb0


	//   ....[12]....
        /*0060*/ 	.word	0x00000d20


	//   ....[13]....
        /*0064*/ 	.word	0x00000df0


	//   ....[14]....
        /*0068*/ 	.word	0x00000e60


	//   ....[15]....
        /*006c*/ 	.word	0x00000f30


	//   ....[16]....
        /*0070*/ 	.word	0x00000fa0


	//   ....[17]....
        /*0074*/ 	.word	0x00001070


	//   ....[18]....
        /*0078*/ 	.word	0x000010e0


	//   ....[19]....
        /*007c*/ 	.word	0x000011b0


	//   ....[20]....
        /*0080*/ 	.word	0x00001220


	//   ....[21]....
        /*0084*/ 	.word	0x000012f0


	//   ....[22]....
        /*0088*/ 	.word	0x00001360


	//   ....[23]....
        /*008c*/ 	.word	0x00001430


	//   ....[24]....
        /*0090*/ 	.word	0x000014a0


	//   ....[25]....
        /*0094*/ 	.word	0x00001570


	//   ....[26]....
        /*0098*/ 	.word	0x000015e0


	//   ....[27]....
        /*009c*/ 	.word	0x000016b0


	//   ....[28]....
        /*00a0*/ 	.word	0x00001720


	//   ....[29]....
        /*00a4*/ 	.word	0x000017f0


	//   ....[30]....
        /*00a8*/ 	.word	0x00001860


	//   ....[31]....
        /*00ac*/ 	.word	0x00001930


	//   ....[32]....
        /*00b0*/ 	.word	0x000019a0


	//   ....[33]....
        /*00b4*/ 	.word	0x00001a70


	//----- nvinfo : EIATTR_EXIT_INSTR_OFFSETS
	.align		4
.L_69:
        /*00b8*/ 	.byte	0x04, 0x1c
        /*00ba*/ 	.short	(.L_71 - .L_70)


	//   ....[0]....
.L_70:
        /*00bc*/ 	.word	0x00000530


	//   ....[1]....
        /*00c0*/ 	.word	0x00001a10


	//   ....[2]....
        /*00c4*/ 	.word	0x00001a80


	//----- nvinfo : EIATTR_CRS_STACK_SIZE
	.align		4
.L_71:
        /*00c8*/ 	.byte	0x04, 0x1e
        /*00ca*/ 	.short	(.L_73 - .L_72)
.L_72:
        /*00cc*/ 	.word	0x00000000


	//----- nvinfo : EIATTR_SW_WAR
	.align		4
.L_73:
        /*00d0*/ 	.byte	0x04, 0x36
        /*00d2*/ 	.short	(.L_75 - .L_74)
.L_74:
        /*00d4*/ 	.word	0x00000008
.L_75:


//--------------------- .nv.info._Z19mallocTestPerThreadv --------------------------
	.section	.nv.info._Z19mallocTestPerThreadv,"",@"SHT_CUDA_INFO"
	.sectionflags	@""
	.align	4


	//----- nvinfo : EIATTR_CUDA_API_VERSION
	.align		4
        /*0000*/ 	.byte	0x04, 0x37
        /*0002*/ 	.short	(.L_77 - .L_76)
.L_76:
        /*0004*/ 	.word	0x00000082


	//----- nvinfo : EIATTR_SPARSE_MMA_MASK
	.align		4
.L_77:
        /*0008*/ 	.byte	0x03, 0x50
        /*000a*/ 	.short	0x0000


	//----- nvinfo : EIATTR_MAXREG_COUNT
	.align		4
        /*000c*/ 	.byte	0x03, 0x1b
        /*000e*/ 	.short	0x00ff


	//----- nvinfo : EIATTR_EXTERNS
	.align		4
        /*0010*/ 	.byte	0x04, 0x0f
        /*0012*/ 	.short	(.L_79 - .L_78)


	//   ....[0]....
	.align		4
.L_78:
        /*0014*/ 	.word	index@(malloc)


	//   ....[1]....
	.align		4
        /*0018*/ 	.word	index@(vprintf)


	//   ....[2]....
	.align		4
        /*001c*/ 	.word	index@(free)


	//----- nvinfo : EIATTR_MERCURY_ISA_VERSION
	.align		4
.L_79:
        /*0020*/ 	.byte	0x03, 0x5f
        /*0022*/ 	.short	0x0101


	//----- nvinfo : EIATTR_VRC_CTA_INIT_COUNT
	.align		4
        /*0024*/ 	.byte	0x02, 0x4a
	.zero		1
	.zero		1


	//----- nvinfo : EIATTR_SYSCALL_OFFSETS
	.align		4
        /*0028*/ 	.byte	0x04, 0x46
        /*002a*/ 	.short	(.L_81 - .L_80)


	//   ....[0]....
.L_80:
        /*002c*/ 	.word	0x000000d0


	//   ....[1]....
        /*0030*/ 	.word	0x00000280


	//   ....[2]....
        /*0034*/ 	.word	0x000002e0


	//----- nvinfo : EIATTR_EXIT_INSTR_OFFSETS
	.align		4
.L_81:
        /*0038*/ 	.byte	0x04, 0x1c
        /*003a*/ 	.short	(.L_83 - .L_82)


	//   ....[0]....
.L_82:
        /*003c*/ 	.word	0x000002f0


	//----- nvinfo : EIATTR_CRS_STACK_SIZE
	.align		4
.L_83:
        /*0040*/ 	.byte	0x04, 0x1e
        /*0042*/ 	.short	(.L_85 - .L_84)
.L_84:
        /*0044*/ 	.word	0x00000000


	//----- nvinfo : EIATTR_SW_WAR
	.align		4
.L_85:
        /*0048*/ 	.byte	0x04, 0x36
        /*004a*/ 	.short	(.L_87 - .L_86)
.L_86:
        /*004c*/ 	.word	0x00000008
.L_87:


//--------------------- .nv.callgraph             --------------------------
	.section	.nv.callgraph,"",@"SHT_CUDA_CALLGRAPH"
	.align	4
	.sectionentsize	8
	.align		4
        /*0000*/ 	.word	0x00000000
	.align		4
        /*0004*/ 	.word	0xffffffff
	.align		4
        /*0008*/ 	.word	index@(_Z7freememv)
	.align		4
        /*000c*/ 	.word	index@(free)
	.align		4
        /*0010*/ 	.word	index@(_Z7freememv)
	.align		4
        /*0014*/ 	.word	index@(vprintf)
	.align		4
        /*0018*/ 	.word	index@(_Z8allocmemv)
	.align		4
        /*001c*/ 	.word	index@(malloc)
	.align		4
        /*0020*/ 	.word	index@(_Z18mallocTestPerBlockv)
	.align		4
        /*0024*/ 	.word	index@(free)
	.align		4
        /*0028*/ 	.word	index@(_Z18mallocTestPerBlockv)
	.align		4
        /*002c*/ 	.word	index@(vprintf)
	.align		4
        /*0030*/ 	.word	index@(_Z18mallocTestPerBlockv)
	.align		4
        /*0034*/ 	.word	index@(malloc)
	.align		4
        /*0038*/ 	.word	index@(_Z19mallocTestPerThreadv)
	.align		4
        /*003c*/ 	.word	index@(free)
	.align		4
        /*0040*/ 	.word	index@(_Z19mallocTestPerThreadv)
	.align		4
        /*0044*/ 	.word	index@(vprintf)
	.align		4
        /*0048*/ 	.word	index@(_Z19mallocTestPerThreadv)
	.align		4
        /*004c*/ 	.word	index@(malloc)
	.align		4
        /*0050*/ 	.word	0x00000000
	.align		4
        /*0054*/ 	.word	0xfffffffe
	.align		4
        /*0058*/ 	.word	0x00000000
	.align		4
        /*005c*/ 	.word	0xfffffffd
	.align		4
        /*0060*/ 	.word	0x00000000
	.align		4
        /*0064*/ 	.word	0xfffffffc


//--------------------- .nv.constant4             --------------------------
	.section	.nv.constant4,"a",@progbits
	.align	8
	.align		8
.nv.constant4:
        /*0000*/ 	.dword	vprintf
	.align		8
        /*0008*/ 	.dword	free
	.align		8
        /*0010*/ 	.dword	dataptr
	.align		8
        /*0018*/ 	.dword	$str
	.align		8
        /*0020*/ 	.dword	$str$1
	.align		8
        /*0028*/ 	.dword	$str$2
	.align		8
        /*0030*/ 	.dword	malloc


//--------------------- .text._Z7freememv         --------------------------
	.section	.text._Z7freememv,"ax",@progbits
	.align	128
        .global         _Z7freememv
        .type           _Z7freememv,@function
        .size           _Z7freememv,(.L_x_52 - _Z7freememv)
        .other          _Z7freememv,@"STO_CUDA_ENTRY STV_DEFAULT"
_Z7freememv:
.text._Z7freememv:
[----:B------:R-:W0:Y:S01]  /*0000*/  LDC R1, c[0x0][0x37c] ;  /* 0x0000df00ff017b82 */ /* 0x000e220000000800 */
[----:B------:R-:W1:Y:S07]  /*0010*/  S2R R10, SR_CTAID.X ;  /* 0x00000000000a7919 */ /* 0x000e6e0000002500 */
[----:B------:R-:W1:Y:S01]  /*0020*/  LDC.64 R16, c[0x4][0x10] ;  /* 0x01000400ff107b82 */ /* 0x000e620000000a00 */
[----:B------:R-:W2:Y:S01]  /*0030*/  LDCU.64 UR4, c[0x0][0x358] ;  /* 0x00006b00ff0477ac */ /* 0x000ea20008000a00 */
[----:B0-----:R-:W-:-:S02]  /*0040*/  VIADD R1, R1, 0xfffffff0 ;  /* 0xfffffff001017836 */ /* 0x001fc40000000000 */
[----:B-1----:R-:W-:-:S06]  /*0050*/  IMAD.WIDE.U32 R16, R10, 0x8, R16 ;  /* 0x000000080a107825 */ /* 0x002fcc00078e0010 */
[----:B--2---:R-:W2:Y:S01]  /*0060*/  LDG.E.64 R16, desc[UR4][R16.64] ;  /* 0x0000000410107981 */ /* 0x004ea2000c1e1b00 */
[----:B------:R-:W0:Y:S01]  /*0070*/  LDCU UR6, c[0x0][0x2f8] ;  /* 0x00005f00ff0677ac */ /* 0x000e220008000800 */
[----:B------:R-:W1:Y:S01]  /*0080*/  LDCU UR7, c[0x0][0x2fc] ;  /* 0x00005f80ff0777ac */ /* 0x000e620008000800 */
[----:B0-----:R-:W-:-:S05]  /*0090*/  IADD3 R6, P1, PT, R1, UR6, RZ ;  /* 0x0000000601067c10 */ /* 0x001fca000ff3e0ff */
[----:B-1----:R-:W-:Y:S01]  /*00a0*/  IMAD.X R7, RZ, RZ, UR7, P1 ;  /* 0x00000007ff077e24 */ /* 0x002fe200088e06ff */
[----:B--2---:R-:W-:-:S04]  /*00b0*/  ISETP.NE.U32.AND P0, PT, R16, RZ, PT ;  /* 0x000000ff1000720c */ /* 0x004fc80003f05070 */
[----:B------:R-:W-:-:S13]  /*00c0*/  ISETP.NE.AND.EX P0, PT, R17, RZ, PT, P0 ;  /* 0x000000ff1100720c */ /* 0x000fda0003f05300 */
[----:B------:R-:W-:Y:S05]  /*00d0*/  @!P0 BRA `(.L_x_0) ;  /* 0x0000000000308947 */ /* 0x000fea0003800000 */
[----:B------:R-:W0:Y:S02]  /*00e0*/  S2R R11, SR_TID.X ;  /* 0x00000000000b7919 */ /* 0x000e240000002100 */
[----:B0-----:R-:W-:-:S06]  /*00f0*/  IMAD.WIDE.U32 R2, R11, 0x4, R16 ;  /* 0x000000040b027825 */ /* 0x001fcc00078e0010 */
[----:B------:R-:W2:Y:S01]  /*0100*/  LD.E R2, desc[UR4][R2.64] ;  /* 0x0000000402027980 */ /* 0x000ea2000c101900 */
[----:B------:R-:W-:Y:S01]  /*0110*/  MOV R0, 0x0 ;  /* 0x0000000000007802 */ /* 0x000fe20000000f00 */
[----:B------:R-:W0:Y:S02]  /*0120*/  LDCU.64 UR4, c[0x4][0x28] ;  /* 0x01000500ff0477ac */ /* 0x000e240008000a00 */
[----:B------:R1:W-:Y:S01]  /*0130*/  STL.64 [R1], R10 ;  /* 0x0000000a01007387 */ /* 0x0003e20000100a00 */
[----:B------:R1:W3:Y:S01]  /*0140*/  LDC.64 R8, c[0x4][R0] ;  /* 0x0100000000087b82 */ /* 0x0002e20000000a00 */
[----:B0-----:R-:W-:Y:S02]  /*0150*/  IMAD.U32 R4, RZ, RZ, UR4 ;  /* 0x00000004ff047e24 */ /* 0x001fe4000f8e00ff */
[----:B------:R-:W-:Y:S01]  /*0160*/  IMAD.U32 R5, RZ, RZ, UR5 ;  /* 0x00000005ff057e24 */ /* 0x000fe2000f8e00ff */
[----:B--23--:R1:W-:Y:S06]  /*0170*/  STL [R1+0x8], R2 ;  /* 0x0000080201007387 */ /* 0x00c3ec0000100800 */
[----:B------:R-:W-:-:S07]  /*0180*/  LEPC R20, `(.L_x_0) ;  /* 0x000000001014794e */ /* 0x000fce0000000000 */
[----:B-1----:R-:W-:Y:S05]  /*0190*/  CALL.ABS.NOINC R8 ;  /* 0x0000000008007343 */ /* 0x002fea0003c00000 */
.L_x_0:
[----:B------:R-:W0:Y:S02]  /*01a0*/  S2R R0, SR_TID.X ;  /* 0x0000000000007919 */ /* 0x000e240000002100 */
[----:B0-----:R-:W-:-:S13]  /*01b0*/  ISETP.NE.AND P0, PT, R0, RZ, PT ;  /* 0x000000ff0000720c */ /* 0x001fda0003f05270 */
[----:B------:R-:W-:Y:S05]  /*01c0*/  @P0 EXIT ;  /* 0x000000000000094d */ /* 0x000fea0003800000 */
[----:B------:R-:W-:Y:S01]  /*01d0*/  MOV R0, 0x8 ;  /* 0x0000000800007802 */ /* 0x000fe20000000f00 */
[----:B------:R-:W-:Y:S02]  /*01e0*/  IMAD.MOV.U32 R4, RZ, RZ, R16 ;  /* 0x000000ffff047224 */ /* 0x000fe400078e0010 */
[----:B------:R-:W-:Y:S01]  /*01f0*/  IMAD.MOV.U32 R5, RZ, RZ, R17 ;  /* 0x000000ffff057224 */ /* 0x000fe200078e0011 */
[----:B------:R0:W1:Y:S06]  /*0200*/  LDC.64 R2, c[0x4][R0] ;  /* 0x0100000000027b82 */ /* 0x00006c0000000a00 */
[----:B------:R-:W-:-:S07]  /*0210*/  LEPC R20, `(.L_x_1) ;  /* 0x000000001014794e */ /* 0x000fce0000000000 */
[----:B01----:R-:W-:Y:S05]  /*0220*/  CALL.ABS.NOINC R2 ;  /* 0x0000000002007343 */ /* 0x003fea0003c00000 */
.L_x_1:
[----:B------:R-:W-:Y:S05]  /*0230*/  EXIT ;  /* 0x000000000000794d */ /* 0x000fea0003800000 */
.L_x_2:
[----:B------:R-:W-:-:S00]  /*0240*/  BRA `(.L_x_2) ;  /* 0xfffffffc00fc7947 */ /* 0x000fc0000383ffff */
[----:B------:R-:W-:-:S00]  /*0250*/  NOP ;  /* 0x0000000000007918 */ /* 0x000fc00000000000 */
        /* <DEDUP_REMOVED lines=10> */
.L_x_52:


//--------------------- .text._Z6usememv          --------------------------
	.section	.text._Z6usememv,"ax",@progbits
	.align	128
        .global         _Z6usememv
        .type           _Z6usememv,@function
        .size           _Z6usememv,(.L_x_53 - _Z6usememv)
        .other          _Z6usememv,@"STO_CUDA_ENTRY STV_DEFAULT"
_Z6usememv:
.text._Z6usememv:
[----:B------:R-:W-:Y:S01]  /*0000*/  LDC R1, c[0x0][0x37c] ;  /* 0x0000df00ff017b82 */ /* 0x000fe20000000800 */
[----:B------:R-:W0:Y:S07]  /*0010*/  S2R R5, SR_CTAID.X ;  /* 0x0000000000057919 */ /* 0x000e2e0000002500 */
[----:B------:R-:W0:Y:S01]  /*0020*/  LDC.64 R2, c[0x4][0x10] ;  /* 0x01000400ff027b82 */ /* 0x000e220000000a00 */
[----:B------:R-:W1:Y:S01]  /*0030*/  LDCU.64 UR4, c[0x0][0x358] ;  /* 0x00006b00ff0477ac */ /* 0x000e620008000a00 */
[----:B0-----:R-:W-:-:S06]  /*0040*/  IMAD.WIDE.U32 R2, R5, 0x8, R2 ;  /* 0x0000000805027825 */ /* 0x001fcc00078e0002 */
[----:B-1----:R-:W2:Y:S02]  /*0050*/  LDG.E.64 R2, desc[UR4][R2.64] ;  /* 0x0000000402027981 */ /* 0x002ea4000c1e1b00 */
[----:B--2---:R-:W-:-:S04]  /*0060*/  ISETP.NE.U32.AND P0, PT, R2, RZ, PT ;  /* 0x000000ff0200720c */ /* 0x004fc80003f05070 */
[----:B------:R-:W-:-:S13]  /*0070*/  ISETP.NE.AND.EX P0, PT, R3, RZ, PT, P0 ;  /* 0x000000ff0300720c */ /* 0x000fda0003f05300 */
[----:B------:R-:W-:Y:S05]  /*0080*/  @!P0 EXIT ;  /* 0x000000000000894d */ /* 0x000fea0003800000 */
[----:B------:R-:W0:Y:S02]  /*0090*/  S2R R5, SR_TID.X ;  /* 0x0000000000057919 */ /* 0x000e240000002100 */
[----:B0-----:R-:W-:-:S05]  /*00a0*/  IMAD.WIDE.U32 R2, R5, 0x4, R2 ;  /* 0x0000000405027825 */ /* 0x001fca00078e0002 */
[----:B------:R-:W2:Y:S02]  /*00b0*/  LDG.E R0, desc[UR4][R2.64] ;  /* 0x0000000402007981 */ /* 0x000ea4000c1e1900 */
[----:B--2---:R-:W-:-:S05]  /*00c0*/  IADD3 R5, PT, PT, R0, R5, RZ ;  /* 0x0000000500057210 */ /* 0x004fca0007ffe0ff */
[----:B------:R-:W-:Y:S01]  /*00d0*/  STG.E desc[UR4][R2.64], R5 ;  /* 0x0000000502007986 */ /* 0x000fe2000c101904 */
[----:B------:R-:W-:Y:S05]  /*00e0*/  EXIT ;  /* 0x000000000000794d */ /* 0x000fea0003800000 */
.L_x_3:
        /* <DEDUP_REMOVED lines=9> */
.L_x_53:


//--------------------- .text._Z8allocmemv        --------------------------
	.section	.text._Z8allocmemv,"ax",@progbits
	.align	128
        .global         _Z8allocmemv
        .type           _Z8allocmemv,@function
        .size           _Z8allocmemv,(.L_x_54 - _Z8allocmemv)
        .other          _Z8allocmemv,@"STO_CUDA_ENTRY STV_DEFAULT"
_Z8allocmemv:
.text._Z8allocmemv:
[----:B------:R-:W0:Y:S01]  /*0000*/  LDC R1, c[0x0][0x37c] ;  /* 0x0000df00ff017b82 */ /* 0x000e220000000800 */
[----:B------:R-:W1:Y:S01]  /*0010*/  S2R R16, SR_TID.X ;  /* 0x0000000000107919 */ /* 0x000e620000002100 */
[----:B------:R-:W2:Y:S01]  /*0020*/  LDCU.64 UR36, c[0x0][0x358] ;  /* 0x00006b00ff2477ac */ /* 0x000ea20008000a00 */
[----:B-1----:R-:W-:-:S13]  /*0030*/  ISETP.NE.AND P0, PT, R16, RZ, PT ;  /* 0x000000ff1000720c */ /* 0x002fda0003f05270 */
[----:B--2---:R-:W-:Y:S05]  /*0040*/  @P0 BRA `(.L_x_4) ;  /* 0x0000000000300947 */ /* 0x004fea0003800000 */
[----:B------:R-:W1:Y:S01]  /*0050*/  LDCU UR4, c[0x0][0x360] ;  /* 0x00006c00ff0477ac */ /* 0x000e620008000800 */
[----:B------:R-:W-:Y:S01]  /*0060*/  MOV R0, 0x30 ;  /* 0x0000003000007802 */ /* 0x000fe20000000f00 */
[----:B------:R-:W-:-:S03]  /*0070*/  IMAD.MOV.U32 R5, RZ, RZ, RZ ;  /* 0x000000ffff057224 */ /* 0x000fc600078e00ff */
[----:B------:R2:W3:Y:S01]  /*0080*/  LDC.64 R2, c[0x4][R0] ;  /* 0x0100000000027b82 */ /* 0x0004e20000000a00 */
[----:B-1----:R-:W-:-:S06]  /*0090*/  USHF.L.U32 UR4, UR4, 0x2, URZ ;  /* 0x0000000204047899 */ /* 0x002fcc00080006ff */
[----:B--2---:R-:W-:-:S07]  /*00a0*/  IMAD.U32 R4, RZ, RZ, UR4 ;  /* 0x00000004ff047e24 */ /* 0x004fce000f8e00ff */
[----:B------:R-:W-:-:S07]  /*00b0*/  LEPC R20, `(.L_x_5) ;  /* 0x000000001014794e */ /* 0x000fce0000000000 */
[----:B0--3--:R-:W-:Y:S05]  /*00c0*/  CALL.ABS.NOINC R2 ;  /* 0x0000000002007343 */ /* 0x009fea0003c00000 */
.L_x_5:
[----:B------:R-:W0:Y:S01]  /*00d0*/  S2R R7, SR_CTAID.X ;  /* 0x0000000000077919 */ /* 0x000e220000002500 */
[----:B------:R-:W0:Y:S02]  /*00e0*/  LDC.64 R2, c[0x4][0x10] ;  /* 0x01000400ff027b82 */ /* 0x000e240000000a00 */
[----:B0-----:R-:W-:-:S05]  /*00f0*/  IMAD.WIDE.U32 R2, R7, 0x8, R2 ;  /* 0x0000000807027825 */ /* 0x001fca00078e0002 */
[----:B------:R1:W-:Y:S02]  /*0100*/  STG.E.64 desc[UR36][R2.64], R4 ;  /* 0x0000000402007986 */ /* 0x0003e4000c101b24 */
.L_x_4:
[----:B-1----:R-:W1:Y:S01]  /*0110*/  S2R R5, SR_CTAID.X ;  /* 0x0000000000057919 */ /* 0x002e620000002500 */
[----:B------:R-:W1:Y:S01]  /*0120*/  LDC.64 R2, c[0x4][0x10] ;  /* 0x01000400ff027b82 */ /* 0x000e620000000a00 */
[----:B------:R-:W-:Y:S05]  /*0130*/  WARPSYNC.ALL ;  /* 0x0000000000007948 */ /* 0x000fea0003800000 */
[----:B-1----:R-:W-:Y:S02]  /*0140*/  IMAD.WIDE.U32 R2, R5, 0x8, R2 ;  /* 0x0000000805027825 */ /* 0x002fe400078e0002 */
[----:B------:R-:W-:Y:S06]  /*0150*/  BAR.SYNC.DEFER_BLOCKING 0x0 ;  /* 0x0000000000007b1d */ /* 0x000fec0000010000 */
[----:B------:R-:W2:Y:S02]  /*0160*/  LDG.E.64 R2, desc[UR36][R2.64] ;  /* 0x0000002402027981 */ /* 0x000ea4000c1e1b00 */
[----:B--2---:R-:W-:-:S04]  /*0170*/  ISETP.NE.U32.AND P0, PT, R2, RZ, PT ;  /* 0x000000ff0200720c */ /* 0x004fc80003f05070 */
[----:B------:R-:W-:-:S13]  /*0180*/  ISETP.NE.AND.EX P0, PT, R3, RZ, PT, P0 ;  /* 0x000000ff0300720c */ /* 0x000fda0003f05300 */
[----:B------:R-:W-:Y:S05]  /*0190*/  @!P0 EXIT ;  /* 0x000000000000894d */ /* 0x000fea0003800000 */
[----:B------:R-:W-:-:S05]  /*01a0*/  IMAD.WIDE.U32 R2, R16, 0x4, R2 ;  /* 0x0000000410027825 */ /* 0x000fca00078e0002 */
[----:B------:R-:W-:Y:S01]  /*01b0*/  ST.E desc[UR36][R2.64], RZ ;  /* 0x000000ff02007985 */ /* 0x000fe2000c101924 */
[----:B------:R-:W-:Y:S05]  /*01c0*/  EXIT ;  /* 0x000000000000794d */ /* 0x000fea0003800000 */
.L_x_6:
        /* <DEDUP_REMOVED lines=11> */
.L_x_54:


//--------------------- .text._Z18mallocTestPerBlockv --------------------------
	.section	.text._Z18mallocTestPerBlockv,"ax",@progbits
	.align	128
        .global         _Z18mallocTestPerBlockv
        .type           _Z18mallocTestPerBlockv,@function
        .size           _Z18mallocTestPerBlockv,(.L_x_55 - _Z18mallocTestPerBlockv)
        .other          _Z18mallocTestPerBlockv,@"STO_CUDA_ENTRY STV_DEFAULT"
_Z18mallocTestPerBlockv:
.text._Z18mallocTestPerBlockv:
[----:B------:R-:W0:Y:S01]  /*0000*/  LDC R1, c[0x0][0x37c] ;  /* 0x0000df00ff017b82 */ /* 0x000e220000000800 */
[----:B------:R-:W1:Y:S01]  /*0010*/  S2R R24, SR_TID.X ;  /* 0x0000000000187919 */ /* 0x000e620000002100 */
[----:B------:R-:W2:Y:S01]  /*0020*/  LDCU UR4, c[0x0][0x2f8] ;  /* 0x00005f00ff0477ac */ /* 0x000ea20008000800 */
[----:B0-----:R-:W-:Y:S01]  /*0030*/  VIADD R1, R1, 0xfffffff0 ;  /* 0xfffffff001017836 */ /* 0x001fe20000000000 */
[----:B------:R-:W0:Y:S01]  /*0040*/  LDCU UR5, c[0x0][0x2fc] ;  /* 0x00005f80ff0577ac */ /* 0x000e220008000800 */
[----:B------:R-:W3:Y:S03]  /*0050*/  LDCU.64 UR36, c[0x0][0x358] ;  /* 0x00006b00ff2477ac */ /* 0x000ee60008000a00 */
[----:B--2---:R-:W-:-:S05]  /*0060*/  IADD3 R22, P1, PT, R1, UR4, RZ ;  /* 0x0000000401167c10 */ /* 0x004fca000ff3e0ff */
[----:B0-----:R-:W-:Y:S01]  /*0070*/  IMAD.X R2, RZ, RZ, UR5, P1 ;  /* 0x00000005ff027e24 */ /* 0x001fe200088e06ff */
[----:B-1----:R-:W-:-:S13]  /*0080*/  ISETP.NE.AND P0, PT, R24, RZ, PT ;  /* 0x000000ff1800720c */ /* 0x002fda0003f05270 */
[----:B---3--:R-:W-:Y:S05]  /*0090*/  @P0 BRA `(.L_x_7) ;  /* 0x0000000400040947 */ /* 0x008fea0003800000 */
[----:B------:R-:W0:Y:S01]  /*00a0*/  LDC R16, c[0x0][0x360] ;  /* 0x0000d800ff107b82 */ /* 0x000e220000000800 */
[----:B------:R-:W-:Y:S01]  /*00b0*/  MOV R0, 0x30 ;  /* 0x0000003000007802 */ /* 0x000fe20000000f00 */
[----:B------:R-:W-:-:S06]  /*00c0*/  HFMA2 R5, -RZ, RZ, 0, 0 ;  /* 0x00000000ff057431 */ /* 0x000fcc00000001ff */
[----:B------:R1:W2:Y:S01]  /*00d0*/  LDC.64 R6, c[0x4][R0] ;  /* 0x0100000000067b82 */ /* 0x0002a20000000a00 */
[----:B0-----:R-:W-:-:S04]  /*00e0*/  IMAD.SHL.U32 R16, R16, 0x40, RZ ;  /* 0x0000004010107824 */ /* 0x001fc800078e00ff */
[----:B-1----:R-:W-:-:S07]  /*00f0*/  IMAD.MOV.U32 R4, RZ, RZ, R16 ;  /* 0x000000ffff047224 */ /* 0x002fce00078e0010 */
[----:B------:R-:W-:-:S07]  /*0100*/  LEPC R20, `(.L_x_8) ;  /* 0x000000001014794e */ /* 0x000fce0000000000 */
[----:B--2---:R-:W-:Y:S05]  /*0110*/  CALL.ABS.NOINC R6 ;  /* 0x0000000006007343 */ /* 0x004fea0003c00000 */
.L_x_8:
[----:B------:R-:W-:Y:S01]  /*0120*/  ISETP.GT.U32.AND P0, PT, R16, RZ, PT ;  /* 0x000000ff1000720c */ /* 0x000fe20003f04070 */
[----:B------:R-:W0:Y:S01]  /*0130*/  S2UR UR5, SR_CgaCtaId ;  /* 0x00000000000579c3 */ /* 0x000e220000008800 */
[----:B------:R-:W-:Y:S01]  /*0140*/  CS2R R8, SRZ ;  /* 0x0000000000087805 */ /* 0x000fe2000001ff00 */
[----:B------:R-:W-:Y:S01]  /*0150*/  UMOV UR4, 0x400 ;  /* 0x0000040000047882 */ /* 0x000fe20000000000 */
[----:B------:R-:W-:Y:S01]  /*0160*/  ISETP.GT.U32.AND.EX P0, PT, RZ, RZ, PT, P0 ;  /* 0x000000ffff00720c */ /* 0x000fe20003f04100 */
[----:B------:R-:W-:-:S12]  /*0170*/  IMAD.MOV.U32 R7, RZ, RZ, R5 ;  /* 0x000000ffff077224 */ /* 0x000fd800078e0005 */
[----:B------:R-:W-:Y:S01]  /*0180*/  @!P0 IADD3 R0, P1, PT, R9, R4, RZ ;  /* 0x0000000409008210 */ /* 0x000fe20007f3e0ff */
[----:B------:R-:W-:-:S04]  /*0190*/  @!P0 IMAD.MOV.U32 R9, RZ, RZ, 0x1 ;  /* 0x00000001ff098424 */ /* 0x000fc800078e00ff */
[----:B------:R-:W-:Y:S01]  /*01a0*/  @!P0 IMAD.X R3, R8, 0x1, R5, P1 ;  /* 0x0000000108038824 */ /* 0x000fe200008e0605 */
[CC--:B------:R-:W-:Y:S02]  /*01b0*/  IADD3 R6, P3, PT, R16.reuse, -R9.reuse, RZ ;  /* 0x8000000910067210 */ /* 0x0c0fe40007f7e0ff */
[----:B------:R-:W-:Y:S01]  /*01c0*/  @!P0 MOV R8, RZ ;  /* 0x000000ff00088202 */ /* 0x000fe20000000f00 */
[----:B0-----:R-:W-:Y:S01]  /*01d0*/  ULEA UR4, UR5, UR4, 0x18 ;  /* 0x0000000405047291 */ /* 0x001fe2000f8ec0ff */
[----:B------:R-:W-:Y:S02]  /*01e0*/  ISETP.GT.U32.AND P2, PT, R16, R9, PT ;  /* 0x000000091000720c */ /* 0x000fe40003f44070 */
[----:B------:R-:W-:Y:S01]  /*01f0*/  ISETP.LE.U32.AND P1, PT, R6, 0x3, PT ;  /* 0x000000030600780c */ /* 0x000fe20003f23070 */
[----:B------:R-:W-:Y:S01]  /*0200*/  IMAD.X R6, RZ, RZ, ~R8, P3 ;  /* 0x000000ffff067224 */ /* 0x000fe200018e0e08 */
[----:B------:R-:W-:-:S04]  /*0210*/  ISETP.GT.U32.AND.EX P2, PT, RZ, R8, PT, P2 ;  /* 0x00000008ff00720c */ /* 0x000fc80003f44120 */
[----:B------:R-:W-:Y:S01]  /*0220*/  ISETP.LE.U32.OR.EX P1, PT, R6, RZ, !P2, P1 ;  /* 0x000000ff0600720c */ /* 0x000fe20005723510 */
[----:B------:R-:W-:-:S05]  /*0230*/  IMAD.MOV.U32 R6, RZ, RZ, R4 ;  /* 0x000000ffff067224 */ /* 0x000fca00078e0004 */
[----:B------:R0:W-:Y:S02]  /*0240*/  STS.64 [UR4], R6 ;  /* 0x00000006ff007988 */ /* 0x0001e40008000a04 */
[----:B0-----:R-:W-:Y:S01]  /*0250*/  @!P0 MOV R6, R0 ;  /* 0x0000000000068202 */ /* 0x001fe20000000f00 */
[----:B------:R-:W-:-:S05]  /*0260*/  @!P0 IMAD.MOV.U32 R7, RZ, RZ, R3 ;  /* 0x000000ffff078224 */ /* 0x000fca00078e0003 */
[----:B------:R0:W-:Y:S01]  /*0270*/  @!P0 ST.E.U8 desc[UR36][R6.64], RZ ;  /* 0x000000ff06008985 */ /* 0x0001e2000c101124 */
[----:B------:R-:W-:Y:S05]  /*0280*/  @P1 BRA `(.L_x_9) ;  /* 0x0000000000401947 */ /* 0x000fea0003800000 */
[----:B------:R-:W-:Y:S01]  /*0290*/  IADD3 R0, P1, PT, R16, -0x3, RZ ;  /* 0xfffffffd10007810 */ /* 0x000fe20007f3e0ff */
[----:B------:R-:W-:Y:S01]  /*02a0*/  BSSY.RECONVERGENT B0, `(.L_x_9) ;  /* 0x000000e000007945 */ /* 0x000fe20003800200 */
[----:B------:R-:W-:-:S03]  /*02b0*/  PLOP3.LUT P0, PT, PT, PT, PT, 0x8, 0x80 ;  /* 0x000000000080781c */ /* 0x000fc60003f0e170 */
[----:B------:R-:W-:-:S10]  /*02c0*/  IMAD.X R3, RZ, RZ, -0x1, P1 ;  /* 0xffffffffff037424 */ /* 0x000fd400008e06ff */
.L_x_10:
[C---:B01----:R-:W-:Y:S02]  /*02d0*/  IADD3 R6, P1, PT, R9.reuse, R4, RZ ;  /* 0x0000000409067210 */ /* 0x043fe40007f3e0ff */
[----:B------:R-:W-:-:S03]  /*02e0*/  IADD3 R9, P2, PT, R9, 0x4, RZ ;  /* 0x0000000409097810 */ /* 0x000fc60007f5e0ff */
[----:B------:R-:W-:Y:S01]  /*02f0*/  IMAD.X R7, R8, 0x1, R5, P1 ;  /* 0x0000000108077824 */ /* 0x000fe200008e0605 */
[----:B------:R-:W-:Y:S02]  /*0300*/  ISETP.GE.U32.AND P1, PT, R9, R0, PT ;  /* 0x000000000900720c */ /* 0x000fe40003f26070 */
[----:B------:R-:W-:Y:S02]  /*0310*/  IADD3.X R8, PT, PT, RZ, R8, RZ, P2, !PT ;  /* 0x00000008ff087210 */ /* 0x000fe400017fe4ff */
[----:B------:R1:W-:Y:S02]  /*0320*/  ST.E.U8 desc[UR36][R6.64], RZ ;  /* 0x000000ff06007985 */ /* 0x0003e4000c101124 */
[----:B------:R-:W-:Y:S02]  /*0330*/  ISETP.GE.U32.AND.EX P1, PT, R8, R3, PT, P1 ;  /* 0x000000030800720c */ /* 0x000fe40003f26110 */
[----:B------:R1:W-:Y:S04]  /*0340*/  ST.E.U8 desc[UR36][R6.64+0x1], RZ ;  /* 0x000001ff06007985 */ /* 0x0003e8000c101124 */
[----:B------:R1:W-:Y:S04]  /*0350*/  ST.E.U8 desc[UR36][R6.64+0x2], RZ ;  /* 0x000002ff06007985 */ /* 0x0003e8000c101124 */
[----:B------:R1:W-:Y:S03]  /*0360*/  ST.E.U8 desc[UR36][R6.64+0x3], RZ ;  /* 0x000003ff06007985 */ /* 0x0003e6000c101124 */
[----:B------:R-:W-:Y:S05]  /*0370*/  @!P1 BRA `(.L_x_10) ;  /* 0xfffffffc00d49947 */ /* 0x000fea000383ffff */
[----:B------:R-:W-:Y:S05]  /*0380*/  BSYNC.RECONVERGENT B0 ;  /* 0x0000000000007941 */ /* 0x000fea0003800200 */
.L_x_9:
[CC--:B------:R-:W-:Y:S02]  /*0390*/  IADD3 R0, P3, PT, R16.reuse, -R9.reuse, RZ ;  /* 0x8000000910007210 */ /* 0x0c0fe40007f7e0ff */
[----:B------:R-:W-:Y:S02]  /*03a0*/  ISETP.GT.U32.AND P2, PT, R16, R9, PT ;  /* 0x000000091000720c */ /* 0x000fe40003f44070 */
[----:B------:R-:W-:Y:S01]  /*03b0*/  ISETP.LE.U32.AND P1, PT, R0, 0x1, PT ;  /* 0x000000010000780c */ /* 0x000fe20003f23070 */
[----:B------:R-:W-:Y:S01]  /*03c0*/  IMAD.X R0, RZ, RZ, ~R8, P3 ;  /* 0x000000ffff007224 */ /* 0x000fe200018e0e08 */
[----:B------:R-:W-:-:S04]  /*03d0*/  ISETP.GT.U32.AND.EX P2, PT, RZ, R8, PT, P2 ;  /* 0x00000008ff00720c */ /* 0x000fc80003f44120 */
[----:B------:R-:W-:-:S13]  /*03e0*/  ISETP.LE.U32.OR.EX P1, PT, R0, RZ, !P2, P1 ;  /* 0x000000ff0000720c */ /* 0x000fda0005723510 */
[C---:B01----:R-:W-:Y:S02]  /*03f0*/  @!P1 IADD3 R6, P2, PT, R9.reuse, R4, RZ ;  /* 0x0000000409069210 */ /* 0x043fe40007f5e0ff */
[----:B------:R-:W-:Y:S02]  /*0400*/  @!P1 IADD3 R9, P3, PT, R9, 0x2, RZ ;  /* 0x0000000209099810 */ /* 0x000fe40007f7e0ff */
[----:B------:R-:W-:Y:S01]  /*0410*/  @!P1 PLOP3.LUT P0, PT, PT, PT, PT, 0x8, 0x80 ;  /* 0x000000000080981c */ /* 0x000fe20003f0e170 */
[----:B------:R-:W-:Y:S01]  /*0420*/  @!P1 IMAD.X R7, R8, 0x1, R5, P2 ;  /* 0x0000000108079824 */ /* 0x000fe200010e0605 */
[----:B------:R-:W-:Y:S01]  /*0430*/  ISETP.LT.U32.AND P2, PT, R9, R16, PT ;  /* 0x000000100900720c */ /* 0x000fe20003f41070 */
[----:B------:R-:W-:-:S03]  /*0440*/  @!P1 IMAD.X R8, RZ, RZ, R8, P3 ;  /* 0x000000ffff089224 */ /* 0x000fc600018e0608 */
[----:B------:R0:W-:Y:S02]  /*0450*/  @!P1 ST.E.U8 desc[UR36][R6.64], RZ ;  /* 0x000000ff06009985 */ /* 0x0001e4000c101124 */
[----:B------:R-:W-:Y:S02]  /*0460*/  ISETP.LT.U32.OR.EX P0, PT, R8, RZ, P0, P2 ;  /* 0x000000ff0800720c */ /* 0x000fe40000701520 */
[----:B------:R0:W-:Y:S11]  /*0470*/  @!P1 ST.E.U8 desc[UR36][R6.64+0x1], RZ ;  /* 0x000001ff06009985 */ /* 0x0001f6000c101124 */
[----:B------:R-:W-:-:S04]  /*0480*/  @P0 IADD3 R4, P2, PT, R9, R4, RZ ;  /* 0x0000000409040210 */ /* 0x000fc80007f5e0ff */
[----:B------:R-:W-:-:S05]  /*0490*/  @P0 IADD3.X R5, PT, PT, R8, R5, RZ, P2, !PT ;  /* 0x0000000508050210 */ /* 0x000fca00017fe4ff */
[----:B------:R0:W-:Y:S04]  /*04a0*/  @P0 ST.E.U8 desc[UR36][R4.64], RZ ;  /* 0x000000ff04000985 */ /* 0x0001e8000c101124 */
.L_x_7:
[----:B------:R-:W-:Y:S05]  /*04b0*/  WARPSYNC.ALL ;  /* 0x0000000000007948 */ /* 0x000fea0003800000 */
[----:B------:R-:W1:Y:S08]  /*04c0*/  S2UR UR5, SR_CgaCtaId ;  /* 0x00000000000579c3 */ /* 0x000e700000008800 */
[----:B------:R-:W-:Y:S06]  /*04d0*/  BAR.SYNC.DEFER_BLOCKING 0x0 ;  /* 0x0000000000007b1d */ /* 0x000fec0000010000 */
[----:B------:R-:W-:-:S02]  /*04e0*/  UMOV UR4, 0x400 ;  /* 0x0000040000047882 */ /* 0x000fc40000000000 */
[----:B-1----:R-:W-:-:S09]  /*04f0*/  ULEA UR4, UR5, UR4, 0x18 ;  /* 0x0000000405047291 */ /* 0x002fd2000f8ec0ff */
[----:B------:R-:W1:Y:S02]  /*0500*/  LDS.64 R18, [UR4] ;  /* 0x00000004ff127984 */ /* 0x000e640008000a00 */
[----:B-1----:R-:W-:-:S04]  /*0510*/  ISETP.NE.U32.AND P0, PT, R18, RZ, PT ;  /* 0x000000ff1200720c */ /* 0x002fc80003f05070 */
[----:B------:R-:W-:-:S13]  /*0520*/  ISETP.NE.AND.EX P0, PT, R19, RZ, PT, P0 ;  /* 0x000000ff1300720c */ /* 0x000fda0003f05300 */
[----:B------:R-:W-:Y:S05]  /*0530*/  @!P0 EXIT ;  /* 0x000000000000894d */ /* 0x000fea0003800000 */
[----:B------:R-:W1:Y:S01]  /*0540*/  LDC R27, c[0x0][0x360] ;  /* 0x0000d800ff1b7b82 */ /* 0x000e620000000800 */
[----:B------:R-:W-:Y:S02]  /*0550*/  IMAD.MOV.U32 R25, RZ, RZ, RZ ;  /* 0x000000ffff197224 */ /* 0x000fe400078e00ff */
[----:B------:R-:W-:Y:S02]  /*0560*/  IMAD.MOV.U32 R16, RZ, RZ, R18 ;  /* 0x000000ffff107224 */ /* 0x000fe400078e0012 */
[----:B------:R-:W-:-:S07]  /*0570*/  IMAD.MOV.U32 R17, RZ, RZ, R19 ;  /* 0x000000ffff117224 */ /* 0x000fce00078e0013 */
.L_x_43:
[----:B------:R-:W-:Y:S01]  /*0580*/  IMAD.WIDE.U32 R10, R24, 0x4, R16 ;  /* 0x00000004180a7825 */ /* 0x000fe200078e0010 */
[----:B------:R-:W-:Y:S01]  /*0590*/  MOV R23, 0x0 ;  /* 0x0000000000177802 */ /* 0x000fe20000000f00 */
[----:B------:R-:W2:Y:S01]  /*05a0*/  LDCU.64 UR4, c[0x4][0x18] ;  /* 0x01000300ff0477ac */ /* 0x000ea20008000a00 */
[----:B------:R-:W-:Y:S01]  /*05b0*/  IADD3 R25, PT, PT, R25, 0x10, RZ ;  /* 0x0000001019197810 */ /* 0x000fe20007ffe0ff */
[----:B0-----:R-:W-:Y:S01]  /*05c0*/  IMAD.MOV.U32 R6, RZ, RZ, R22 ;  /* 0x000000ffff067224 */ /* 0x001fe200078e0016 */
[----:B------:R0:W-:Y:S01]  /*05d0*/  ST.E desc[UR36][R10.64], R24 ;  /* 0x000000180a007985 */ /* 0x0001e2000c101924 */
[----:B------:R0:W3:Y:S01]  /*05e0*/  LDC.64 R8, c[0x4][R23] ;  /* 0x0100000017087b82 */ /* 0x0000e20000000a00 */
[----:B------:R-:W-:Y:S02]  /*05f0*/  ISETP.NE.AND P0, PT, R25, 0x40, PT ;  /* 0x000000401900780c */ /* 0x000fe40003f05270 */
[----:B------:R0:W-:Y:S01]  /*0600*/  STL [R1], R24 ;  /* 0x0000001801007387 */ /* 0x0001e20000100800 */
[----:B------:R-:W-:-:S02]  /*0610*/  MOV R7, R2 ;  /* 0x0000000200077202 */ /* 0x000fc40000000f00 */
[----:B------:R-:W-:Y:S01]  /*0620*/  P2R R26, PR, RZ, 0x1 ;  /* 0x00000001ff1a7803 */ /* 0x000fe20000000000 */
[----:B------:R0:W-:Y:S01]  /*0630*/  STL.64 [R1+0x8], R18 ;  /* 0x0000081201007387 */ /* 0x0001e20000100a00 */
[----:B--2---:R-:W-:Y:S02]  /*0640*/  IMAD.U32 R4, RZ, RZ, UR4 ;  /* 0x00000004ff047e24 */ /* 0x004fe4000f8e00ff */
[----:B------:R-:W-:-:S07]  /*0650*/  IMAD.U32 R5, RZ, RZ, UR5 ;  /* 0x00000005ff057e24 */ /* 0x000fce000f8e00ff */
[----:B------:R-:W-:-:S07]  /*0660*/  LEPC R20, `(.L_x_11) ;  /* 0x000000001014794e */ /* 0x000fce0000000000 */
[----:B01-3--:R-:W-:Y:S05]  /*0670*/  CALL.ABS.NOINC R8 ;  /* 0x0000000008007343 */ /* 0x00bfea0003c00000 */
.L_x_11:
[----:B------:R0:W1:Y:S01]  /*0680*/  LDC.64 R8, c[0x4][R23] ;  /* 0x0100000017087b82 */ /* 0x0000620000000a00 */
[----:B------:R-:W2:Y:S01]  /*0690*/  LDCU.64 UR4, c[0x4][0x20] ;  /* 0x01000400ff0477ac */ /* 0x000ea20008000a00 */
[----:B------:R-:W-:Y:S01]  /*06a0*/  CS2R R6, SRZ ;  /* 0x0000000000067805 */ /* 0x000fe2000001ff00 */
[----:B--2---:R-:W-:Y:S02]  /*06b0*/  IMAD.U32 R4, RZ, RZ, UR4 ;  /* 0x00000004ff047e24 */ /* 0x004fe4000f8e00ff */
[----:B0-----:R-:W-:-:S07]  /*06c0*/  IMAD.U32 R5, RZ, RZ, UR5 ;  /* 0x00000005ff057e24 */ /* 0x001fce000f8e00ff */
[----:B------:R-:W-:-:S07]  /*06d0*/  LEPC R20, `(.L_x_12) ;  /* 0x000000001014794e */ /* 0x000fce0000000000 */
[----:B-1----:R-:W-:Y:S05]  /*06e0*/  CALL.ABS.NOINC R8 ;  /* 0x0000000008007343 */ /* 0x002fea0003c00000 */
.L_x_12:
[----:B------:R-:W-:Y:S01]  /*06f0*/  IMAD.IADD R11, R24, 0x1, R27 ;  /* 0x00000001180b7824 */ /* 0x000fe200078e021b */
[----:B------:R0:W1:Y:S01]  /*0700*/  LDC.64 R8, c[0x4][R23] ;  /* 0x0100000017087b82 */ /* 0x0000620000000a00 */
[----:B------:R-:W2:Y:S01]  /*0710*/  LDCU.64 UR4, c[0x4][0x18] ;  /* 0x01000300ff0477ac */ /* 0x000ea20008000a00 */
[----:B------:R-:W-:Y:S02]  /*0720*/  IMAD.MOV.U32 R6, RZ, RZ, R22 ;  /* 0x000000ffff067224 */ /* 0x000fe400078e0016 */
[----:B------:R-:W-:-:S04]  /*0730*/  IMAD.WIDE.U32 R10, R11, 0x4, R16 ;  /* 0x000000040b0a7825 */ /* 0x000fc800078e0010 */
[----:B------:R-:W-:Y:S01]  /*0740*/  IMAD.MOV.U32 R7, RZ, RZ, R2 ;  /* 0x000000ffff077224 */ /* 0x000fe200078e0002 */
[----:B------:R0:W-:Y:S04]  /*0750*/  ST.E desc[UR36][R10.64], R24 ;  /* 0x000000180a007985 */ /* 0x0001e8000c101924 */
[----:B------:R0:W-:Y:S04]  /*0760*/  STL [R1], R24 ;  /* 0x0000001801007387 */ /* 0x0001e80000100800 */
[----:B------:R0:W-:Y:S01]  /*0770*/  STL.64 [R1+0x8], R18 ;  /* 0x0000081201007387 */ /* 0x0001e20000100a00 */
[----:B--2---:R-:W-:Y:S01]  /*0780*/  MOV R4, UR4 ;  /* 0x0000000400047c02 */ /* 0x004fe20008000f00 */
[----:B------:R-:W-:-:S07]  /*0790*/  IMAD.U32 R5, RZ, RZ, UR5 ;  /* 0x00000005ff057e24 */ /* 0x000fce000f8e00ff */
[----:B------:R-:W-:-:S07]  /*07a0*/  LEPC R20, `(.L_x_13) ;  /* 0x000000001014794e */ /* 0x000fce0000000000 */
[----:B01----:R-:W-:Y:S05]  /*07b0*/  CALL.ABS.NOINC R8 ;  /* 0x0000000008007343 */ /* 0x003fea0003c00000 */
.L_x_13:
[----:B------:R0:W1:Y:S01]  /*07c0*/  LDC.64 R8, c[0x4][R23] ;  /* 0x0100000017087b82 */ /* 0x0000620000000a00 */
[----:B------:R-:W2:Y:S01]  /*07d0*/  LDCU.64 UR4, c[0x4][0x20] ;  /* 0x01000400ff0477ac */ /* 0x000ea20008000a00 */
[----:B------:R-:W-:Y:S02]  /*07e0*/  CS2R R6, SRZ ;  /* 0x0000000000067805 */ /* 0x000fe4000001ff00 */
[----:B--2---:R-:W-:Y:S01]  /*07f0*/  MOV R4, UR4 ;  /* 0x0000000400047c02 */ /* 0x004fe20008000f00 */
[----:B0-----:R-:W-:-:S07]  /*0800*/  IMAD.U32 R5, RZ, RZ, UR5 ;  /* 0x00000005ff057e24 */ /* 0x001fce000f8e00ff */
[----:B------:R-:W-:-:S07]  /*0810*/  LEPC R20, `(.L_x_14) ;  /* 0x000000001014794e */ /* 0x000fce0000000000 */
[----:B-1----:R-:W-:Y:S05]  /*0820*/  CALL.ABS.NOINC R8 ;  /* 0x0000000008007343 */ /* 0x002fea0003c00000 */
.L_x_14:
[----:B------:R-:W-:Y:S01]  /*0830*/  IMAD R11, R27, 0x2, R24 ;  /* 0x000000021b0b7824 */ /* 0x000fe200078e0218 */
        /* <DEDUP_REMOVED lines=8> */
[----:B--2---:R-:W-:Y:S01]  /*08c0*/  IMAD.U32 R4, RZ, RZ, UR4 ;  /* 0x00000004ff047e24 */ /* 0x004fe2000f8e00ff */
[----:B------:R-:W-:-:S07]  /*08d0*/  MOV R5, UR5 ;  /* 0x0000000500057c02 */ /* 0x000fce0008000f00 */
[----:B------:R-:W-:-:S07]  /*08e0*/  LEPC R20, `(.L_x_15) ;  /* 0x000000001014794e */ /* 0x000fce0000000000 */
[----:B01----:R-:W-:Y:S05]  /*08f0*/  CALL.ABS.NOINC R8 ;  /* 0x0000000008007343 */ /* 0x003fea0003c00000 */
.L_x_15:
[----:B------:R0:W1:Y:S01]  /*0900*/  LDC.64 R8, c[0x4][R23] ;  /* 0x0100000017087b82 */ /* 0x0000620000000a00 */
[----:B------:R-:W2:Y:S01]  /*0910*/  LDCU.64 UR4, c[0x4][0x20] ;  /* 0x01000400ff0477ac */ /* 0x000ea20008000a00 */
[----:B------:R-:W-:Y:S01]  /*0920*/  CS2R R6, SRZ ;  /* 0x0000000000067805 */ /* 0x000fe2000001ff00 */
[----:B--2---:R-:W-:Y:S01]  /*0930*/  IMAD.U32 R4, RZ, RZ, UR4 ;  /* 0x00000004ff047e24 */ /* 0x004fe2000f8e00ff */
[----:B0-----:R-:W-:-:S07]  /*0940*/  MOV R5, UR5 ;  /* 0x0000000500057c02 */ /* 0x001fce0008000f00 */
[----:B------:R-:W-:-:S07]  /*0950*/  LEPC R20, `(.L_x_16) ;  /* 0x000000001014794e */ /* 0x000fce0000000000 */
[----:B-1----:R-:W-:Y:S05]  /*0960*/  CALL.ABS.NOINC R8 ;  /* 0x0000000008007343 */ /* 0x002fea0003c00000 */
.L_x_16:
[----:B------:R-:W-:Y:S01]  /*0970*/  IMAD R11, R27, 0x3, R24 ;  /* 0x000000031b0b7824 */ /* 0x000fe200078e0218 */
[----:B------:R0:W1:Y:S01]  /*0980*/  LDC.64 R8, c[0x4][R23] ;  /* 0x0100000017087b82 */ /* 0x0000620000000a00 */
[----:B------:R-:W2:Y:S01]  /*0990*/  LDCU.64 UR4, c[0x4][0x18] ;  /* 0x01000300ff0477ac */ /* 0x000ea20008000a00 */
[----:B------:R-:W-:Y:S01]  /*09a0*/  IMAD.MOV.U32 R6, RZ, RZ, R22 ;  /* 0x000000ffff067224 */ /* 0x000fe200078e0016 */
[----:B------:R-:W-:Y:S01]  /*09b0*/  MOV R7, R2 ;  /* 0x0000000200077202 */ /* 0x000fe20000000f00 */
[----:B------:R-:W-:-:S05]  /*09c0*/  IMAD.WIDE.U32 R10, R11, 0x4, R16 ;  /* 0x000000040b0a7825 */ /* 0x000fca00078e0010 */
[----:B------:R0:W-:Y:S04]  /*09d0*/  ST.E desc[UR36][R10.64], R24 ;  /* 0x000000180a007985 */ /* 0x0001e8000c101924 */
[----:B------:R0:W-:Y:S04]  /*09e0*/  STL [R1], R24 ;  /* 0x0000001801007387 */ /* 0x0001e80000100800 */
[----:B------:R0:W-:Y:S01]  /*09f0*/  STL.64 [R1+0x8], R18 ;  /* 0x0000081201007387 */ /* 0x0001e20000100a00 */
[----:B--2---:R-:W-:Y:S02]  /*0a00*/  IMAD.U32 R4, RZ, RZ, UR4 ;  /* 0x00000004ff047e24 */ /* 0x004fe4000f8e00ff */
[----:B------:R-:W-:-:S07]  /*0a10*/  IMAD.U32 R5, RZ, RZ, UR5 ;  /* 0x00000005ff057e24 */ /* 0x000fce000f8e00ff */
[----:B------:R-:W-:-:S07]  /*0a20*/  LEPC R20, `(.L_x_17) ;  /* 0x000000001014794e */ /* 0x000fce0000000000 */
[----:B01----:R-:W-:Y:S05]  /*0a30*/  CALL.ABS.NOINC R8 ;  /* 0x0000000008007343 */ /* 0x003fea0003c00000 */
.L_x_17:
[----:B------:R0:W1:Y:S01]  /*0a40*/  LDC.64 R8, c[0x4][R23] ;  /* 0x0100000017087b82 */ /* 0x0000620000000a00 */
[----:B------:R-:W2:Y:S01]  /*0a50*/  LDCU.64 UR4, c[0x4][0x20] ;  /* 0x01000400ff0477ac */ /* 0x000ea20008000a00 */
[----:B------:R-:W-:Y:S01]  /*0a60*/  CS2R R6, SRZ ;  /* 0x0000000000067805 */ /* 0x000fe2000001ff00 */
[----:B--2---:R-:W-:Y:S02]  /*0a70*/  IMAD.U32 R4, RZ, RZ, UR4 ;  /* 0x00000004ff047e24 */ /* 0x004fe4000f8e00ff */
[----:B0-----:R-:W-:-:S07]  /*0a80*/  IMAD.U32 R5, RZ, RZ, UR5 ;  /* 0x00000005ff057e24 */ /* 0x001fce000f8e00ff */
[----:B------:R-:W-:-:S07]  /*0a90*/  LEPC R20, `(.L_x_18) ;  /* 0x000000001014794e */ /* 0x000fce0000000000 */
[----:B-1----:R-:W-:Y:S05]  /*0aa0*/  CALL.ABS.NOINC R8 ;  /* 0x0000000008007343 */ /* 0x002fea0003c00000 */
.L_x_18:
        /* <DEDUP_REMOVED lines=13> */
.L_x_19:
[----:B------:R0:W1:Y:S01]  /*0b80*/  LDC.64 R8, c[0x4][R23] ;  /* 0x0100000017087b82 */ /* 0x0000620000000a00 */
[----:B------:R-:W2:Y:S01]  /*0b90*/  LDCU.64 UR4, c[0x4][0x20] ;  /* 0x01000400ff0477ac */ /* 0x000ea20008000a00 */
[----:B------:R-:W-:Y:S02]  /*0ba0*/  CS2R R6, SRZ ;  /* 0x0000000000067805 */ /* 0x000fe4000001ff00 */
[----:B--2---:R-:W-:Y:S01]  /*0bb0*/  MOV R4, UR4 ;  /* 0x0000000400047c02 */ /* 0x004fe20008000f00 */
[----:B0-----:R-:W-:-:S07]  /*0bc0*/  IMAD.U32 R5, RZ, RZ, UR5 ;  /* 0x00000005ff057e24 */ /* 0x001fce000f8e00ff */
[----:B------:R-:W-:-:S07]  /*0bd0*/  LEPC R20, `(.L_x_20) ;  /* 0x000000001014794e */ /* 0x000fce0000000000 */
[----:B-1----:R-:W-:Y:S05]  /*0be0*/  CALL.ABS.NOINC R8 ;  /* 0x0000000008007343 */ /* 0x002fea0003c00000 */
.L_x_20:
[----:B------:R-:W-:Y:S01]  /*0bf0*/  IMAD R11, R27, 0x5, R24 ;  /* 0x000000051b0b7824 */ /* 0x000fe200078e0218 */
[----:B------:R0:W1:Y:S01]  /*0c00*/  LDC.64 R8, c[0x4][R23] ;  /* 0x0100000017087b82 */ /* 0x0000620000000a00 */
[----:B------:R-:W2:Y:S01]  /*0c10*/  LDCU.64 UR4, c[0x4][0x18] ;  /* 0x01000300ff0477ac */ /* 0x000ea20008000a00 */
[----:B------:R-:W-:Y:S01]  /*0c20*/  MOV R6, R22 ;  /* 0x0000001600067202 */ /* 0x000fe20000000f00 */
[----:B------:R-:W-:-:S04]  /*0c30*/  IMAD.WIDE.U32 R10, R11, 0x4, R16 ;  /* 0x000000040b0a7825 */ /* 0x000fc800078e0010 */
[----:B------:R-:W-:Y:S01]  /*0c40*/  IMAD.MOV.U32 R7, RZ, RZ, R2 ;  /* 0x000000ffff077224 */ /* 0x000fe200078e0002 */
[----:B------:R0:W-:Y:S04]  /*0c50*/  ST.E desc[UR36][R10.64], R24 ;  /* 0x000000180a007985 */ /* 0x0001e8000c101924 */
[----:B------:R0:W-:Y:S04]  /*0c60*/  STL [R1], R24 ;  /* 0x0000001801007387 */ /* 0x0001e80000100800 */
[----:B------:R0:W-:Y:S01]  /*0c70*/  STL.64 [R1+0x8], R18 ;  /* 0x0000081201007387 */ /* 0x0001e20000100a00 */
[----:B--2---:R-:W-:-:S02]  /*0c80*/  IMAD.U32 R4, RZ, RZ, UR4 ;  /* 0x00000004ff047e24 */ /* 0x004fc4000f8e00ff */
[----:B------:R-:W-:-:S07]  /*0c90*/  IMAD.U32 R5, RZ, RZ, UR5 ;  /* 0x00000005ff057e24 */ /* 0x000fce000f8e00ff */
[----:B------:R-:W-:-:S07]  /*0ca0*/  LEPC R20, `(.L_x_21) ;  /* 0x000000001014794e */ /* 0x000fce0000000000 */
[----:B01----:R-:W-:Y:S05]  /*0cb0*/  CALL.ABS.NOINC R8 ;  /* 0x0000000008007343 */ /* 0x003fea0003c00000 */
.L_x_21:
[----:B------:R0:W1:Y:S01]  /*0cc0*/  LDC.64 R8, c[0x4][R23] ;  /* 0x0100000017087b82 */ /* 0x0000620000000a00 */
[----:B------:R-:W2:Y:S01]  /*0cd0*/  LDCU.64 UR4, c[0x4][0x20] ;  /* 0x01000400ff0477ac */ /* 0x000ea20008000a00 */
[----:B------:R-:W-:Y:S01]  /*0ce0*/  CS2R R6, SRZ ;  /* 0x0000000000067805 */ /* 0x000fe2000001ff00 */
[----:B--2---:R-:W-:Y:S02]  /*0cf0*/  IMAD.U32 R4, RZ, RZ, UR4 ;  /* 0x00000004ff047e24 */ /* 0x004fe4000f8e00ff */
[----:B0-----:R-:W-:-:S07]  /*0d00*/  IMAD.U32 R5, RZ, RZ, UR5 ;  /* 0x00000005ff057e24 */ /* 0x001fce000f8e00ff */
[----:B------:R-:W-:-:S07]  /*0d10*/  LEPC R20, `(.L_x_22) ;  /* 0x000000001014794e */ /* 0x000fce0000000000 */
[----:B-1----:R-:W-:Y:S05]  /*0d20*/  CALL.ABS.NOINC R8 ;  /* 0x0000000008007343 */ /* 0x002fea0003c00000 */
.L_x_22:
        /* <DEDUP_REMOVED lines=13> */
.L_x_23:
[----:B------:R0:W1:Y:S01]  /*0e00*/  LDC.64 R8, c[0x4][R23] ;  /* 0x0100000017087b82 */ /* 0x0000620000000a00 */
[----:B------:R-:W2:Y:S01]  /*0e10*/  LDCU.64 UR4, c[0x4][0x20] ;  /* 0x01000400ff0477ac */ /* 0x000ea20008000a00 */
[----:B------:R-:W-:Y:S02]  /*0e20*/  CS2R R6, SRZ ;  /* 0x0000000000067805 */ /* 0x000fe4000001ff00 */
[----:B--2---:R-:W-:Y:S01]  /*0e30*/  MOV R4, UR4 ;  /* 0x0000000400047c02 */ /* 0x004fe20008000f00 */
[----:B0-----:R-:W-:-:S07]  /*0e40*/  IMAD.U32 R5, RZ, RZ, UR5 ;  /* 0x00000005ff057e24 */ /* 0x001fce000f8e00ff */
[----:B------:R-:W-:-:S07]  /*0e50*/  LEPC R20, `(.L_x_24) ;  /* 0x000000001014794e */ /* 0x000fce0000000000 */
[----:B-1----:R-:W-:Y:S05]  /*0e60*/  CALL.ABS.NOINC R8 ;  /* 0x0000000008007343 */ /* 0x002fea0003c00000 */
.L_x_24:
        /* <DEDUP_REMOVED lines=13> */
.L_x_25:
[----:B------:R0:W1:Y:S01]  /*0f40*/  LDC.64 R8, c[0x4][R23] ;  /* 0x0100000017087b82 */ /* 0x0000620000000a00 */
[----:B------:R-:W2:Y:S01]  /*0f50*/  LDCU.64 UR4, c[0x4][0x20] ;  /* 0x01000400ff0477ac */ /* 0x000ea20008000a00 */
[----:B------:R-:W-:Y:S01]  /*0f60*/  CS2R R6, SRZ ;  /* 0x0000000000067805 */ /* 0x000fe2000001ff00 */
[----:B--2---:R-:W-:Y:S02]  /*0f70*/  IMAD.U32 R4, RZ, RZ, UR4 ;  /* 0x00000004ff047e24 */ /* 0x004fe4000f8e00ff */
[----:B0-----:R-:W-:-:S07]  /*0f80*/  IMAD.U32 R5, RZ, RZ, UR5 ;  /* 0x00000005ff057e24 */ /* 0x001fce000f8e00ff */
[----:B------:R-:W-:-:S07]  /*0f90*/  LEPC R20, `(.L_x_26) ;  /* 0x000000001014794e */ /* 0x000fce0000000000 */
[----:B-1----:R-:W-:Y:S05]  /*0fa0*/  CALL.ABS.NOINC R8 ;  /* 0x0000000008007343 */ /* 0x002fea0003c00000 */
.L_x_26:
[----:B------:R-:W-:Y:S01]  /*0fb0*/  LEA R11, R27, R24, 0x3 ;  /* 0x000000181b0b7211 */ /* 0x000fe200078e18ff */
        /* <DEDUP_REMOVED lines=12> */
.L_x_27:
[----:B------:R0:W1:Y:S01]  /*1080*/  LDC.64 R8, c[0x4][R23] ;  /* 0x0100000017087b82 */ /* 0x0000620000000a00 */
[----:B------:R-:W2:Y:S01]  /*1090*/  LDCU.64 UR4, c[0x4][0x20] ;  /* 0x01000400ff0477ac */ /* 0x000ea20008000a00 */
[----:B------:R-:W-:Y:S01]  /*10a0*/  CS2R R6, SRZ ;  /* 0x0000000000067805 */ /* 0x000fe2000001ff00 */
[----:B--2---:R-:W-:Y:S02]  /*10b0*/  IMAD.U32 R4, RZ, RZ, UR4 ;  /* 0x00000004ff047e24 */ /* 0x004fe4000f8e00ff */
[----:B0-----:R-:W-:-:S07]  /*10c0*/  IMAD.U32 R5, RZ, RZ, UR5 ;  /* 0x00000005ff057e24 */ /* 0x001fce000f8e00ff */
[----:B------:R-:W-:-:S07]  /*10d0*/  LEPC R20, `(.L_x_28) ;  /* 0x000000001014794e */ /* 0x000fce0000000000 */
[----:B-1----:R-:W-:Y:S05]  /*10e0*/  CALL.ABS.NOINC R8 ;  /* 0x0000000008007343 */ /* 0x002fea0003c00000 */
.L_x_28:
        /* <DEDUP_REMOVED lines=9> */
[----:B--2---:R-:W-:Y:S01]  /*1180*/  MOV R4, UR4 ;  /* 0x0000000400047c02 */ /* 0x004fe20008000f00 */
[----:B------:R-:W-:-:S07]  /*1190*/  IMAD.U32 R5, RZ, RZ, UR5 ;  /* 0x00000005ff057e24 */ /* 0x000fce000f8e00ff */
[----:B------:R-:W-:-:S07]  /*11a0*/  LEPC R20, `(.L_x_29) ;  /* 0x000000001014794e */ /* 0x000fce0000000000 */
[----:B01----:R-:W-:Y:S05]  /*11b0*/  CALL.ABS.NOINC R8 ;  /* 0x0000000008007343 */ /* 0x003fea0003c00000 */
.L_x_29:
[----:B------:R0:W1:Y:S01]  /*11c0*/  LDC.64 R8, c[0x4][R23] ;  /* 0x0100000017087b82 */ /* 0x0000620000000a00 */
[----:B------:R-:W2:Y:S01]  /*11d0*/  LDCU.64 UR4, c[0x4][0x20] ;  /* 0x01000400ff0477ac */ /* 0x000ea20008000a00 */
[----:B------:R-:W-:Y:S01]  /*11e0*/  CS2R R6, SRZ ;  /* 0x0000000000067805 */ /* 0x000fe2000001ff00 */
[----:B--2---:R-:W-:Y:S02]  /*11f0*/  IMAD.U32 R4, RZ, RZ, UR4 ;  /* 0x00000004ff047e24 */ /* 0x004fe4000f8e00ff */
[----:B0-----:R-:W-:-:S07]  /*1200*/  IMAD.U32 R5, RZ, RZ, UR5 ;  /* 0x00000005ff057e24 */ /* 0x001fce000f8e00ff */
[----:B------:R-:W-:-:S07]  /*1210*/  LEPC R20, `(.L_x_30) ;  /* 0x000000001014794e */ /* 0x000fce0000000000 */
[----:B-1----:R-:W-:Y:S05]  /*1220*/  CALL.ABS.NOINC R8 ;  /* 0x0000000008007343 */ /* 0x002fea0003c00000 */
.L_x_30:
        /* <DEDUP_REMOVED lines=13> */
.L_x_31:
[----:B------:R0:W1:Y:S01]  /*1300*/  LDC.64 R8, c[0x4][R23] ;  /* 0x0100000017087b82 */ /* 0x0000620000000a00 */
[----:B------:R-:W2:Y:S01]  /*1310*/  LDCU.64 UR4, c[0x4][0x20] ;  /* 0x01000400ff0477ac */ /* 0x000ea20008000a00 */
[----:B------:R-:W-:Y:S01]  /*1320*/  CS2R R6, SRZ ;  /* 0x0000000000067805 */ /* 0x000fe2000001ff00 */
[----:B--2---:R-:W-:Y:S02]  /*1330*/  IMAD.U32 R4, RZ, RZ, UR4 ;  /* 0x00000004ff047e24 */ /* 0x004fe4000f8e00ff */
[----:B0-----:R-:W-:-:S07]  /*1340*/  IMAD.U32 R5, RZ, RZ, UR5 ;  /* 0x00000005ff057e24 */ /* 0x001fce000f8e00ff */
[----:B------:R-:W-:-:S07]  /*1350*/  LEPC R20, `(.L_x_32) ;  /* 0x000000001014794e */ /* 0x000fce0000000000 */
[----:B-1----:R-:W-:Y:S05]  /*1360*/  CALL.ABS.NOINC R8 ;  /* 0x0000000008007343 */ /* 0x002fea0003c00000 */
.L_x_32:
        /* <DEDUP_REMOVED lines=13> */
.L_x_33:
[----:B------:R0:W1:Y:S01]  /*1440*/  LDC.64 R8, c[0x4][R23] ;  /* 0x0100000017087b82 */ /* 0x0000620000000a00 */
[----:B------:R-:W2:Y:S01]  /*1450*/  LDCU.64 UR4, c[0x4][0x20] ;  /* 0x01000400ff0477ac */ /* 0x000ea20008000a00 */
[----:B------:R-:W-:Y:S01]  /*1460*/  CS2R R6, SRZ ;  /* 0x0000000000067805 */ /* 0x000fe2000001ff00 */
[----:B--2---:R-:W-:Y:S02]  /*1470*/  IMAD.U32 R4, RZ, RZ, UR4 ;  /* 0x00000004ff047e24 */ /* 0x004fe4000f8e00ff */
[----:B0-----:R-:W-:-:S07]  /*1480*/  IMAD.U32 R5, RZ, RZ, UR5 ;  /* 0x00000005ff057e24 */ /* 0x001fce000f8e00ff */
[----:B------:R-:W-:-:S07]  /*1490*/  LEPC R20, `(.L_x_34) ;  /* 0x000000001014794e */ /* 0x000fce0000000000 */
[----:B-1----:R-:W-:Y:S05]  /*14a0*/  CALL.ABS.NOINC R8 ;  /* 0x0000000008007343 */ /* 0x002fea0003c00000 */
.L_x_34:
        /* <DEDUP_REMOVED lines=13> */
.L_x_35:
[----:B------:R0:W1:Y:S01]  /*1580*/  LDC.64 R8, c[0x4][R23] ;  /* 0x0100000017087b82 */ /* 0x0000620000000a00 */
[----:B------:R-:W2:Y:S01]  /*1590*/  LDCU.64 UR4, c[0x4][0x20] ;  /* 0x01000400ff0477ac */ /* 0x000ea20008000a00 */
[----:B------:R-:W-:Y:S01]  /*15a0*/  CS2R R6, SRZ ;  /* 0x0000000000067805 */ /* 0x000fe2000001ff00 */
[----:B--2---:R-:W-:Y:S02]  /*15b0*/  IMAD.U32 R4, RZ, RZ, UR4 ;  /* 0x00000004ff047e24 */ /* 0x004fe4000f8e00ff */
[----:B0-----:R-:W-:-:S07]  /*15c0*/  IMAD.U32 R5, RZ, RZ, UR5 ;  /* 0x00000005ff057e24 */ /* 0x001fce000f8e00ff */
[----:B------:R-:W-:-:S07]  /*15d0*/  LEPC R20, `(.L_x_36) ;  /* 0x000000001014794e */ /* 0x000fce0000000000 */
[----:B-1----:R-:W-:Y:S05]  /*15e0*/  CALL.ABS.NOINC R8 ;  /* 0x0000000008007343 */ /* 0x002fea0003c00000 */
.L_x_36:
        /* <DEDUP_REMOVED lines=13> */
.L_x_37:
[----:B------:R0:W1:Y:S01]  /*16c0*/  LDC.64 R8, c[0x4][R23] ;  /* 0x0100000017087b82 */ /* 0x0000620000000a00 */
[----:B------:R-:W2:Y:S01]  /*16d0*/  LDCU.64 UR4, c[0x4][0x20] ;  /* 0x01000400ff0477ac */ /* 0x000ea20008000a00 */
[----:B------:R-:W-:Y:S01]  /*16e0*/  CS2R R6, SRZ ;  /* 0x0000000000067805 */ /* 0x000fe2000001ff00 */
[----:B--2---:R-:W-:Y:S02]  /*16f0*/  IMAD.U32 R4, RZ, RZ, UR4 ;  /* 0x00000004ff047e24 */ /* 0x004fe4000f8e00ff */
[----:B0-----:R-:W-:-:S07]  /*1700*/  IMAD.U32 R5, RZ, RZ, UR5 ;  /* 0x00000005ff057e24 */ /* 0x001fce000f8e00ff */
[----:B------:R-:W-:-:S07]  /*1710*/  LEPC R20, `(.L_x_38) ;  /* 0x000000001014794e */ /* 0x000fce0000000000 */
[----:B-1----:R-:W-:Y:S05]  /*1720*/  CALL.ABS.NOINC R8 ;  /* 0x0000000008007343 */ /* 0x002fea0003c00000 */
.L_x_38:
        /* <DEDUP_REMOVED lines=13> */
.L_x_39:
[----:B------:R0:W1:Y:S01]  /*1800*/  LDC.64 R8, c[0x4][R23] ;  /* 0x0100000017087b82 */ /* 0x0000620000000a00 */
[----:B------:R-:W2:Y:S01]  /*1810*/  LDCU.64 UR4, c[0x4][0x20] ;  /* 0x01000400ff0477ac */ /* 0x000ea20008000a00 */
[----:B------:R-:W-:Y:S01]  /*1820*/  CS2R R6, SRZ ;  /* 0x0000000000067805 */ /* 0x000fe2000001ff00 */
[----:B--2---:R-:W-:Y:S02]  /*1830*/  IMAD.U32 R4, RZ, RZ, UR4 ;  /* 0x00000004ff047e24 */ /* 0x004fe4000f8e00ff */
[----:B0-----:R-:W-:-:S07]  /*1840*/  IMAD.U32 R5, RZ, RZ, UR5 ;  /* 0x00000005ff057e24 */ /* 0x001fce000f8e00ff */
[----:B------:R-:W-:-:S07]  /*1850*/  LEPC R20, `(.L_x_40) ;  /* 0x000000001014794e */ /* 0x000fce0000000000 */
[----:B-1----:R-:W-:Y:S05]  /*1860*/  CALL.ABS.NOINC R8 ;  /* 0x0000000008007343 */ /* 0x002fea0003c00000 */
.L_x_40:
        /* <DEDUP_REMOVED lines=13> */
.L_x_41:
[----:B------:R0:W1:Y:S01]  /*1940*/  LDC.64 R8, c[0x4][R23] ;  /* 0x0100000017087b82 */ /* 0x0000620000000a00 */
[----:B------:R-:W2:Y:S01]  /*1950*/  LDCU.64 UR4, c[0x4][0x20] ;  /* 0x01000400ff0477ac */ /* 0x000ea20008000a00 */
[----:B------:R-:W-:Y:S01]  /*1960*/  CS2R R6, SRZ ;  /* 0x0000000000067805 */ /* 0x000fe2000001ff00 */
[----:B--2---:R-:W-:Y:S02]  /*1970*/  IMAD.U32 R4, RZ, RZ, UR4 ;  /* 0x00000004ff047e24 */ /* 0x004fe4000f8e00ff */
[----:B0-----:R-:W-:-:S07]  /*1980*/  IMAD.U32 R5, RZ, RZ, UR5 ;  /* 0x00000005ff057e24 */ /* 0x001fce000f8e00ff */
[----:B------:R-:W-:-:S07]  /*1990*/  LEPC R20, `(.L_x_42) ;  /* 0x000000001014794e */ /* 0x000fce0000000000 */
[----:B-1----:R-:W-:Y:S05]  /*19a0*/  CALL.ABS.NOINC R8 ;  /* 0x0000000008007343 */ /* 0x002fea0003c00000 */
.L_x_42:
[----:B------:R-:W-:Y:S01]  /*19b0*/  ISETP.NE.AND P6, PT, R26, RZ, PT ;  /* 0x000000ff1a00720c */ /* 0x000fe20003fc5270 */
[----:B------:R-:W-:-:S12]  /*19c0*/  IMAD.WIDE.U32 R16, R27, 0x40, R16 ;  /* 0x000000401b107825 */ /* 0x000fd800078e0010 */
[----:B------:R-:W-:Y:S05]  /*19d0*/  @P6 BRA `(.L_x_43) ;  /* 0xffffffe800e86947 */ /* 0x000fea000383ffff */
[----:B------:R-:W-:Y:S05]  /*19e0*/  WARPSYNC.ALL ;  /* 0x0000000000007948 */ /* 0x000fea0003800000 */
[----:B------:R-:W-:Y:S01]  /*19f0*/  BAR.SYNC.DEFER_BLOCKING 0x0 ;  /* 0x0000000000007b1d */ /* 0x000fe20000010000 */
[----:B------:R-:W-:-:S13]  /*1a00*/  ISETP.NE.AND P0, PT, R24, RZ, PT ;  /* 0x000000ff1800720c */ /* 0x000fda0003f05270 */
[----:B------:R-:W-:Y:S05]  /*1a10*/  @P0 EXIT ;  /* 0x000000000000094d */ /* 0x000fea0003800000 */
[----:B------:R-:W-:Y:S01]  /*1a20*/  MOV R0, 0x8 ;  /* 0x0000000800007802 */ /* 0x000fe20000000f00 */
[----:B------:R-:W-:Y:S01]  /*1a30*/  IMAD.MOV.U32 R5, RZ, RZ, R19 ;  /* 0x000000ffff057224 */ /* 0x000fe200078e0013 */
[----:B------:R-:W-:Y:S02]  /*1a40*/  MOV R4, R18 ;  /* 0x0000001200047202 */ /* 0x000fe40000000f00 */
[----:B------:R0:W1:Y:S05]  /*1a50*/  LDC.64 R2, c[0x4][R0] ;  /* 0x0100000000027b82 */ /* 0x00006a0000000a00 */
[----:B------:R-:W-:-:S07]  /*1a60*/  LEPC R20, `(.L_x_44) ;  /* 0x000000001014794e */ /* 0x000fce0000000000 */
[----:B01----:R-:W-:Y:S05]  /*1a70*/  CALL.ABS.NOINC R2 ;  /* 0x0000000002007343 */ /* 0x003fea0003c00000 */
.L_x_44:
[----:B------:R-:W-:Y:S05]  /*1a80*/  EXIT ;  /* 0x000000000000794d */ /* 0x000fea0003800000 */
.L_x_45:
        /* <DEDUP_REMOVED lines=15> */
.L_x_55:


//--------------------- .text._Z19mallocTestPerThreadv --------------------------
	.section	.text._Z19mallocTestPerThreadv,"ax",@progbits
	.align	128
        .global         _Z19mallocTestPerThreadv
        .type           _Z19mallocTestPerThreadv,@function
        .size           _Z19mallocTestPerThreadv,(.L_x_56 - _Z19mallocTestPerThreadv)
        .other          _Z19mallocTestPerThreadv,@"STO_CUDA_ENTRY STV_DEFAULT"
_Z19mallocTestPerThreadv:
.text._Z19mallocTestPerThreadv:
[----:B------:R-:W0:Y:S01]  /*0000*/  LDC R1, c[0x0][0x37c] ;  /* 0x0000df00ff017b82 */ /* 0x000e220000000800 */
[----:B------:R-:W-:Y:S01]  /*0010*/  MOV R0, 0x30 ;  /* 0x0000003000007802 */ /* 0x000fe20000000f00 */
[----:B------:R-:W1:Y:S01]  /*0020*/  LDCU UR4, c[0x0][0x2f8] ;  /* 0x00005f00ff0477ac */ /* 0x000e620008000800 */
[----:B0-----:R-:W-:-:S05]  /*0030*/  VIADD R1, R1, 0xfffffff0 ;  /* 0xfffffff001017836 */ /* 0x001fca0000000000 */
[----:B------:R0:W2:Y:S01]  /*0040*/  LDC.64 R6, c[0x4][R0] ;  /* 0x0100000000067b82 */ /* 0x0000a20000000a00 */
[----:B------:R-:W3:Y:S01]  /*0050*/  LDCU UR5, c[0x0][0x2fc] ;  /* 0x00005f80ff0577ac */ /* 0x000ee20008000800 */
[----:B------:R-:W-:Y:S02]  /*0060*/  IMAD.MOV.U32 R4, RZ, RZ, 0x7b ;  /* 0x0000007bff047424 */ /* 0x000fe400078e00ff */
[----:B------:R-:W-:Y:S02]  /*0070*/  IMAD.MOV.U32 R5, RZ, RZ, RZ ;  /* 0x000000ffff057224 */ /* 0x000fe400078e00ff */
[----:B------:R-:W-:Y:S02]  /*0080*/  IMAD.MOV.U32 R23, RZ, RZ, RZ ;  /* 0x000000ffff177224 */ /* 0x000fe400078e00ff */
[----:B------:R-:W-:Y:S01]  /*0090*/  IMAD.MOV.U32 R19, RZ, RZ, RZ ;  /* 0x000000ffff137224 */ /* 0x000fe200078e00ff */
[----:B-1----:R-:W-:-:S04]  /*00a0*/  IADD3 R2, P0, PT, R1, UR4, RZ ;  /* 0x0000000401027c10 */ /* 0x002fc8000ff1e0ff */
[----:B0--3--:R-:W-:-:S09]  /*00b0*/  IADD3.X R18, PT, PT, RZ, UR5, RZ, P0, !PT ;  /* 0x00000005ff127c10 */ /* 0x009fd200087fe4ff */
[----:B------:R-:W-:-:S07]  /*00c0*/  LEPC R20, `(.L_x_46) ;  /* 0x000000001014794e */ /* 0x000fce0000000000 */
[----:B--2---:R-:W-:Y:S05]  /*00d0*/  CALL.ABS.NOINC R6 ;  /* 0x0000000006007343 */ /* 0x004fea0003c00000 */
.L_x_46:
[----:B------:R-:W0:Y:S01]  /*00e0*/  LDC.64 R6, c[0x0][0x358] ;  /* 0x0000d600ff067b82 */ /* 0x000e220000000a00 */
[----:B------:R-:W-:Y:S01]  /*00f0*/  BSSY.RECONVERGENT B0, `(.L_x_47) ;  /* 0x000000d000007945 */ /* 0x000fe20003800200 */
[----:B------:R-:W-:Y:S02]  /*0100*/  IMAD.MOV.U32 R16, RZ, RZ, R4 ;  /* 0x000000ffff107224 */ /* 0x000fe400078e0004 */
[----:B------:R-:W-:-:S07]  /*0110*/  IMAD.MOV.U32 R17, RZ, RZ, R5 ;  /* 0x000000ffff117224 */ /* 0x000fce00078e0005 */
.L_x_48:
[----:B-1----:R-:W-:Y:S02]  /*0120*/  IADD3 R4, P0, PT, R23, R16, RZ ;  /* 0x0000001017047210 */ /* 0x002fe40007f1e0ff */
[----:B0-----:R-:W-:Y:S02]  /*0130*/  R2UR UR4, R6 ;  /* 0x00000000060472ca */ /* 0x001fe400000e0000 */
[----:B------:R-:W-:Y:S01]  /*0140*/  R2UR UR5, R7 ;  /* 0x00000000070572ca */ /* 0x000fe200000e0000 */
[----:B------:R-:W-:Y:S01]  /*0150*/  IMAD.X R5, R19, 0x1, R17, P0 ;  /* 0x0000000113057824 */ /* 0x000fe200000e0611 */
[C---:B------:R-:W-:Y:S02]  /*0160*/  ISETP.GE.U32.AND P0, PT, R23.reuse, 0x7a, PT ;  /* 0x0000007a1700780c */ /* 0x040fe40003f06070 */
[----:B------:R-:W-:Y:S02]  /*0170*/  IADD3 R23, P1, PT, R23, 0x1, RZ ;  /* 0x0000000117177810 */ /* 0x000fe40007f3e0ff */
[----:B------:R-:W-:-:S02]  /*0180*/  ISETP.GE.U32.AND.EX P0, PT, R19, RZ, PT, P0 ;  /* 0x000000ff1300720c */ /* 0x000fc40003f06100 */
[----:B------:R-:W-:-:S05]  /*0190*/  IADD3.X R19, PT, PT, RZ, R19, RZ, P1, !PT ;  /* 0x00000013ff137210 */ /* 0x000fca0000ffe4ff */
[----:B------:R1:W-:Y:S06]  /*01a0*/  ST.E.U8 desc[UR4][R4.64], RZ ;  /* 0x000000ff04007985 */ /* 0x0003ec000c101104 */
[----:B------:R-:W-:Y:S05]  /*01b0*/  @!P0 BRA `(.L_x_48) ;  /* 0xfffffffc00d88947 */ /* 0x000fea000383ffff */
[----:B------:R-:W-:Y:S05]  /*01c0*/  BSYNC.RECONVERGENT B0 ;  /* 0x0000000000007941 */ /* 0x000fea0003800200 */
.L_x_47:
[----:B------:R-:W0:Y:S01]  /*01d0*/  S2R R10, SR_TID.X ;  /* 0x00000000000a7919 */ /* 0x000e220000002100 */
[----:B------:R-:W-:Y:S01]  /*01e0*/  MOV R0, 0x0 ;  /* 0x0000000000007802 */ /* 0x000fe20000000f00 */
[----:B------:R-:W1:Y:S01]  /*01f0*/  LDCU.64 UR4, c[0x4][0x18] ;  /* 0x01000300ff0477ac */ /* 0x000e620008000a00 */
[----:B------:R-:W-:Y:S01]  /*0200*/  IMAD.MOV.U32 R6, RZ, RZ, R2 ;  /* 0x000000ffff067224 */ /* 0x000fe200078e0002 */
[----:B------:R2:W-:Y:S01]  /*0210*/  STL.64 [R1+0x8], R16 ;  /* 0x0000081001007387 */ /* 0x0005e20000100a00 */
[----:B------:R2:W3:Y:S01]  /*0220*/  LDC.64 R8, c[0x4][R0] ;  /* 0x0100000000087b82 */ /* 0x0004e20000000a00 */
[----:B------:R-:W-:Y:S01]  /*0230*/  MOV R7, R18 ;  /* 0x0000001200077202 */ /* 0x000fe20000000f00 */
[----:B-1----:R-:W-:Y:S02]  /*0240*/  IMAD.U32 R4, RZ, RZ, UR4 ;  /* 0x00000004ff047e24 */ /* 0x002fe4000f8e00ff */
[----:B------:R-:W-:Y:S01]  /*0250*/  IMAD.U32 R5, RZ, RZ, UR5 ;  /* 0x00000005ff057e24 */ /* 0x000fe2000f8e00ff */
[----:B0-----:R2:W-:Y:S06]  /*0260*/  STL [R1], R10 ;  /* 0x0000000a01007387 */ /* 0x0015ec0000100800 */
[----:B------:R-:W-:-:S07]  /*0270*/  LEPC R20, `(.L_x_49) ;  /* 0x000000001014794e */ /* 0x000fce0000000000 */
[----:B--23--:R-:W-:Y:S05]  /*0280*/  CALL.ABS.NOINC R8 ;  /* 0x0000000008007343 */ /* 0x00cfea0003c00000 */
.L_x_49:
[----:B------:R-:W-:Y:S01]  /*0290*/  MOV R0, 0x8 ;  /* 0x0000000800007802 */ /* 0x000fe20000000f00 */
[----:B------:R-:W-:Y:S02]  /*02a0*/  IMAD.MOV.U32 R4, RZ, RZ, R16 ;  /* 0x000000ffff047224 */ /* 0x000fe400078e0010 */
[----:B------:R-:W-:Y:S01]  /*02b0*/  IMAD.MOV.U32 R5, RZ, RZ, R17 ;  /* 0x000000ffff057224 */ /* 0x000fe200078e0011 */
[----:B------:R0:W1:Y:S06]  /*02c0*/  LDC.64 R2, c[0x4][R0] ;  /* 0x0100000000027b82 */ /* 0x00006c0000000a00 */
[----:B------:R-:W-:-:S07]  /*02d0*/  LEPC R20, `(.L_x_50) ;  /* 0x000000001014794e */ /* 0x000fce0000000000 */
[----:B01----:R-:W-:Y:S05]  /*02e0*/  CALL.ABS.NOINC R2 ;  /* 0x0000000002007343 */ /* 0x003fea0003c00000 */
.L_x_50:
[----:B------:R-:W-:Y:S05]  /*02f0*/  EXIT ;  /* 0x000000000000794d */ /* 0x000fea0003800000 */
.L_x_51:
        /* <DEDUP_REMOVED lines=16> */
.L_x_56:


//--------------------- .nv.global.init           --------------------------
	.section	.nv.global.init,"aw",@progbits
.nv.global.init:
	.type		$str$1,@object
	.size		$str$1,($str - $str$1)
$str$1:
        /*0000*/ 	.byte	0x0a, 0x00
	.type		$str,@object
	.size		$str,($str$2 - $str)
$str:
        /*0002*/ 	.byte	0x54, 0x68, 0x72, 0x65, 0x61, 0x64, 0x20, 0x25, 0x64, 0x20, 0x67, 0x6f, 0x74, 0x20, 0x70, 0x6f
        /*0012*/ 	.byte	0x69, 0x6e, 0x74, 0x65, 0x72, 0x3a, 0x20, 0x25, 0x70, 0x0a, 0x00
	.type		$str$2,@object
	.size		$str$2,(.L_3 - $str$2)
$str$2:
        /*001d*/ 	.byte	0x42, 0x6c, 0x6f, 0x63, 0x6b, 0x20, 0x25, 0x64, 0x2c, 0x20, 0x54, 0x68, 0x72, 0x65, 0x61, 0x64
        /*002d*/ 	.byte	0x20, 0x25, 0x64, 0x3a, 0x20, 0x66, 0x69, 0x6e, 0x61, 0x6c, 0x20, 0x76, 0x61, 0x6c, 0x75, 0x65
        /*003d*/ 	.byte	0x20, 0x3d, 0x20, 0x25, 0x64, 0x0a, 0x00
.L_3:


//--------------------- .nv.shared.reserved.0     --------------------------
	.section	.nv.shared.reserved.0,"aw",@nobits
	.weak		__nv_reservedSMEM_offset_0_alias
	.size		__nv_reservedSMEM_offset_0_alias, 0, 64
	.other		__nv_reservedSMEM_offset_0_alias,@"STO_CUDA_RESERVED_SHARED STV_DEFAULT"
__nv_reservedSMEM_offset_0_alias:
	.zero		0
	.zero		64


//--------------------- .nv.global                --------------------------
	.section	.nv.global,"aw",@nobits
	.align	8
.nv.global:
	.type		dataptr,@object
	.size		dataptr,(.L_0 - dataptr)
dataptr:
	.zero		160
.L_0:


//--------------------- .nv.shared._Z18mallocTestPerBlockv --------------------------
	.section	.nv.shared._Z18mallocTestPerBlockv,"aw",@nobits
	.sectionflags	@""
	.align	8
.nv.shared._Z18mallocTestPerBlockv:
	.zero		1032


//--------------------- .nv.constant0._Z7freememv --------------------------
	.section	.nv.constant0._Z7freememv,"a",@progbits
	.sectionflags	@""
	.align	4
.nv.constant0._Z7freememv:
	.zero		896


//--------------------- .nv.constant0._Z6usememv  --------------------------
	.section	.nv.constant0._Z6usememv,"a",@progbits
	.sectionflags	@""
	.align	4
.nv.constant0._Z6usememv:
	.zero		896


//--------------------- .nv.constant0._Z8allocmemv --------------------------
	.section	.nv.constant0._Z8allocmemv,"a",@progbits
	.sectionflags	@""
	.align	4
.nv.constant0._Z8allocmemv:
	.zero		896


//--------------------- .nv.constant0._Z18mallocTestPerBlockv --------------------------
	.section	.nv.constant0._Z18mallocTestPerBlockv,"a",@progbits
	.sectionflags	@""
	.align	4
.nv.constant0._Z18mallocTestPerBlockv:
	.zero		896


//--------------------- .nv.constant0._Z19mallocTestPerThreadv --------------------------
	.section	.nv.constant0._Z19mallocTestPerThreadv,"a",@progbits
	.sectionflags	@""
	.align	4
.nv.constant0._Z19mallocTestPerThreadv:
	.zero		896


//--------------------- SYMBOLS --------------------------

	.type		.nv.reservedSmem.offset0,@object
	.size		.nv.reservedSmem.offset0,0x4
	.type		.nv.reservedSmem.cap,@object
	.size		.nv.reservedSmem.cap,0x4
	.type		vprintf,@function
	.type		free,@function
	.type		malloc,@function
